	.target	sm_100a

	.elftype	@"ET_EXEC"


//--------------------- .note.nv.tkinfo           --------------------------
	.section	.note.nv.tkinfo,"",@"SHT_NOTE"
	.sectionflags	@"SHF_NOTE_NV_TKINFO"
	.tkinfo
        /*0018*/ 	.word	0x00000002
        /*0030*/ 	.string	""
        /*0030*/ 	.string	"ptxas"
        /*0030*/ 	.string	"Cuda compilation tools, release 13.0, V13.0.88"
        /*0030*/ 	.string	"Build cuda_13.0.r13.0/compiler.36424714_0"
        /*0030*/ 	.string	"-arch sm_100a -m 64 "



//--------------------- .note.nv.cuinfo           --------------------------
	.section	.note.nv.cuinfo,"",@"SHT_NOTE"
	.sectionflags	@"SHF_NOTE_NV_CUINFO"
        /*0018*/ 	.short	0x0002
        /*001a*/ 	.short	0x0064
        /*001c*/ 	.short	0x0082
	.zero		2


//--------------------- .nv.info                  --------------------------
	.section	.nv.info,"",@"SHT_CUDA_INFO"
	.align	4


	//----- nvinfo : EIATTR_REGCOUNT
	.align		4
        /*0000*/ 	.byte	0x04, 0x2f
        /*0002*/ 	.short	(.L_19 - .L_18)
	.align		4
.L_18:
        /*0004*/ 	.word	index@(_ZN7cutlass13device_kernelINS_4gemm6kernel13GemmUniversalIN4cute5tupleIJiiiiEEENS1_10collective13CollectiveMmaINS1_35MainloopSm100TmaUmmaWarpSpecializedILi13ELi2ELi4ENS5_IJNS4_1CILi1EEESB_SB_EEEEENS5_IJNSA_ILi64EEESE_NSA_ILi128EEEEEENS_12float_e5m2_tENS5_IJlSB_lEEESH_SI_NS4_8TiledMMAINS4_8MMA_AtomIJNS4_10MMA_TraitsINS4_19SM100_MMA_F8F6F4_SSEJSH_SH_fSE_SE_NS4_17integral_constantINS4_4UMMA5MajorELSP_0EEESQ_NSN_INSO_7ScaleInELSR_0EEESS_EEEEEENS4_6LayoutISC_NS5_IJNSA_ILi0EEESW_SW_EEEEENS5_IJNS4_10UnderscoreESZ_SZ_EEEEENS4_13SM90_TMA_LOADENS4_14ComposedLayoutINS4_7SwizzleILi3ELi4ELi3EEENS4_18smem_ptr_flag_bitsILi8EEENSV_INS5_IJNSA_ILi8EEESF_EEENS5_IJSF_SB_EEEEEEEvNS4_8identityES12_S1C_vS1D_EENS_8epilogue10collective18CollectiveEpilogueINS1F_23Sm100TmaWarpSpecializedILi1ELi1ELi32ELb0ELb0EEEJSG_NS5_IJNSV_ISE_SB_EES1K_EEESH_SI_SH_SI_NS1F_6fusion15FusionCallbacksIS1J_NS1M_17LinearCombinationISH_fSH_fLNS_15FloatRoundStyleE2EEESG_S1L_JEEENS4_5SM1004TMEM4LOAD26SM100_TMEM_LOAD_16dp32b32xES12_NS13_INS14_ILi2ELi4ELi3EEES17_NSV_INS5_IJS18_SE_EEENS5_IJSE_SB_EEEEEEENS4_39AutoVectorizingCopyWithAssumedAlignmentILi128EEENS4_14SM90_TMA_STOREES20_S22_S22_EEEvvEEEEvNT_6ParamsE)
        /*0008*/ 	.word	0x00000078


	//----- nvinfo : EIATTR_FRAME_SIZE
	.align		4
.L_19:
        /*000c*/ 	.byte	0x04, 0x11
        /*000e*/ 	.short	(.L_21 - .L_20)
	.align		4
.L_20:
        /*0010*/ 	.word	index@($__internal_2_$__cuda_sm10x_tcgen05_guardrail_trap_unallocated_columns_being_dealloced)
        /*0014*/ 	.word	0x00000000


	//----- nvinfo : EIATTR_FRAME_SIZE
	.align		4
.L_21:
        /*0018*/ 	.byte	0x04, 0x11
        /*001a*/ 	.short	(.L_23 - .L_22)
	.align		4
.L_22:
        /*001c*/ 	.word	index@($__internal_1_$__cuda_sm10x_tcgen05_guardrail_trap_phase_invalid_during_alloc)
        /*0020*/ 	.word	0x00000000


	//----- nvinfo : EIATTR_FRAME_SIZE
	.align		4
.L_23:
        /*0024*/ 	.byte	0x04, 0x11
        /*0026*/ 	.short	(.L_25 - .L_24)
	.align		4
.L_24:
        /*0028*/ 	.word	index@($__internal_0_$__cuda_sm10x_tcgen05_guardrail_trap_col_being_dealloced_not_returned_by_alloc)
        /*002c*/ 	.word	0x00000000


	//----- nvinfo : EIATTR_FRAME_SIZE
	.align		4
.L_25:
        /*0030*/ 	.byte	0x04, 0x11
        /*0032*/ 	.short	(.L_27 - .L_26)
	.align		4
.L_26:
        /*0034*/ 	.word	index@(_ZN7cutlass13device_kernelINS_4gemm6kernel13GemmUniversalIN4cute5tupleIJiiiiEEENS1_10collective13CollectiveMmaINS1_35MainloopSm100TmaUmmaWarpSpecializedILi13ELi2ELi4ENS5_IJNS4_1CILi1EEESB_SB_EEEEENS5_IJNSA_ILi64EEESE_NSA_ILi128EEEEEENS_12float_e5m2_tENS5_IJlSB_lEEESH_SI_NS4_8TiledMMAINS4_8MMA_AtomIJNS4_10MMA_TraitsINS4_19SM100_MMA_F8F6F4_SSEJSH_SH_fSE_SE_NS4_17integral_constantINS4_4UMMA5MajorELSP_0EEESQ_NSN_INSO_7ScaleInELSR_0EEESS_EEEEEENS4_6LayoutISC_NS5_IJNSA_ILi0EEESW_SW_EEEEENS5_IJNS4_10UnderscoreESZ_SZ_EEEEENS4_13SM90_TMA_LOADENS4_14ComposedLayoutINS4_7SwizzleILi3ELi4ELi3EEENS4_18smem_ptr_flag_bitsILi8EEENSV_INS5_IJNSA_ILi8EEESF_EEENS5_IJSF_SB_EEEEEEEvNS4_8identityES12_S1C_vS1D_EENS_8epilogue10collective18CollectiveEpilogueINS1F_23Sm100TmaWarpSpecializedILi1ELi1ELi32ELb0ELb0EEEJSG_NS5_IJNSV_ISE_SB_EES1K_EEESH_SI_SH_SI_NS1F_6fusion15FusionCallbacksIS1J_NS1M_17LinearCombinationISH_fSH_fLNS_15FloatRoundStyleE2EEESG_S1L_JEEENS4_5SM1004TMEM4LOAD26SM100_TMEM_LOAD_16dp32b32xES12_NS13_INS14_ILi2ELi4ELi3EEES17_NSV_INS5_IJS18_SE_EEENS5_IJSE_SB_EEEEEEENS4_39AutoVectorizingCopyWithAssumedAlignmentILi128EEENS4_14SM90_TMA_STOREES20_S22_S22_EEEvvEEEEvNT_6ParamsE)
        /*0038*/ 	.word	0x00000000


	//----- nvinfo : EIATTR_MIN_STACK_SIZE
	.align		4
.L_27:
        /*003c*/ 	.byte	0x04, 0x12
        /*003e*/ 	.short	(.L_29 - .L_28)
	.align		4
.L_28:
        /*0040*/ 	.word	index@(_ZN7cutlass13device_kernelINS_4gemm6kernel13GemmUniversalIN4cute5tupleIJiiiiEEENS1_10collective13CollectiveMmaINS1_35MainloopSm100TmaUmmaWarpSpecializedILi13ELi2ELi4ENS5_IJNS4_1CILi1EEESB_SB_EEEEENS5_IJNSA_ILi64EEESE_NSA_ILi128EEEEEENS_12float_e5m2_tENS5_IJlSB_lEEESH_SI_NS4_8TiledMMAINS4_8MMA_AtomIJNS4_10MMA_TraitsINS4_19SM100_MMA_F8F6F4_SSEJSH_SH_fSE_SE_NS4_17integral_constantINS4_4UMMA5MajorELSP_0EEESQ_NSN_INSO_7ScaleInELSR_0EEESS_EEEEEENS4_6LayoutISC_NS5_IJNSA_ILi0EEESW_SW_EEEEENS5_IJNS4_10UnderscoreESZ_SZ_EEEEENS4_13SM90_TMA_LOADENS4_14ComposedLayoutINS4_7SwizzleILi3ELi4ELi3EEENS4_18smem_ptr_flag_bitsILi8EEENSV_INS5_IJNSA_ILi8EEESF_EEENS5_IJSF_SB_EEEEEEEvNS4_8identityES12_S1C_vS1D_EENS_8epilogue10collective18CollectiveEpilogueINS1F_23Sm100TmaWarpSpecializedILi1ELi1ELi32ELb0ELb0EEEJSG_NS5_IJNSV_ISE_SB_EES1K_EEESH_SI_SH_SI_NS1F_6fusion15FusionCallbacksIS1J_NS1M_17LinearCombinationISH_fSH_fLNS_15FloatRoundStyleE2EEESG_S1L_JEEENS4_5SM1004TMEM4LOAD26SM100_TMEM_LOAD_16dp32b32xES12_NS13_INS14_ILi2ELi4ELi3EEES17_NSV_INS5_IJS18_SE_EEENS5_IJSE_SB_EEEEEEENS4_39AutoVectorizingCopyWithAssumedAlignmentILi128EEENS4_14SM90_TMA_STOREES20_S22_S22_EEEvvEEEEvNT_6ParamsE)
        /*0044*/ 	.word	0x00000000
.L_29:


//--------------------- .nv.compat                --------------------------
	.section	.nv.compat,"",@"SHT_CUDA_COMPAT_INFO"
	.align	4
        /*0000*/ 	.byte	0x02, 0x09, 0x01, 0x00, 0x02, 0x02, 0x02, 0x00, 0x02, 0x05, 0x05, 0x00, 0x03, 0x07, 0x01, 0x01
        /*0010*/ 	.byte	0x02, 0x03, 0x01, 0x00, 0x02, 0x06, 0x01, 0x00, 0x04, 0x0b, 0x08, 0x00, 0x09, 0x00, 0x00, 0x00
        /*0020*/ 	.byte	0x00, 0x00, 0x00, 0x00


//--------------------- .nv.info._ZN7cutlass13device_kernelINS_4gemm6kernel13GemmUniversalIN4cute5tupleIJiiiiEEENS1_10collective13CollectiveMmaINS1_35MainloopSm100TmaUmmaWarpSpecializedILi13ELi2ELi4ENS5_IJNS4_1CILi1EEESB_SB_EEEEENS5_IJNSA_ILi64EEESE_NSA_ILi128EEEEEENS_12float_e5m2_tENS5_IJlSB_lEEESH_SI_NS4_8TiledMMAINS4_8MMA_AtomIJNS4_10MMA_TraitsINS4_19SM100_MMA_F8F6F4_SSEJSH_SH_fSE_SE_NS4_17integral_constantINS4_4UMMA5MajorELSP_0EEESQ_NSN_INSO_7ScaleInELSR_0EEESS_EEEEEENS4_6LayoutISC_NS5_IJNSA_ILi0EEESW_SW_EEEEENS5_IJNS4_10UnderscoreESZ_SZ_EEEEENS4_13SM90_TMA_LOADENS4_14ComposedLayoutINS4_7SwizzleILi3ELi4ELi3EEENS4_18smem_ptr_flag_bitsILi8EEENSV_INS5_IJNSA_ILi8EEESF_EEENS5_IJSF_SB_EEEEEEEvNS4_8identityES12_S1C_vS1D_EENS_8epilogue10collective18CollectiveEpilogueINS1F_23Sm100TmaWarpSpecializedILi1ELi1ELi32ELb0ELb0EEEJSG_NS5_IJNSV_ISE_SB_EES1K_EEESH_SI_SH_SI_NS1F_6fusion15FusionCallbacksIS1J_NS1M_17LinearCombinationISH_fSH_fLNS_15FloatRoundStyleE2EEESG_S1L_JEEENS4_5SM1004TMEM4LOAD26SM100_TMEM_LOAD_16dp32b32xES12_NS13_INS14_ILi2ELi4ELi3EEES17_NSV_INS5_IJS18_SE_EEENS5_IJSE_SB_EEEEEEENS4_39AutoVectorizingCopyWithAssumedAlignmentILi128EEENS4_14SM90_TMA_STOREES20_S22_S22_EEEvvEEEEvNT_6ParamsE --------------------------
	.section	.nv.info._ZN7cutlass13device_kernelINS_4gemm6kernel13GemmUniversalIN4cute5tupleIJiiiiEEENS1_10collective13CollectiveMmaINS1_35MainloopSm100TmaUmmaWarpSpecializedILi13ELi2ELi4ENS5_IJNS4_1CILi1EEESB_SB_EEEEENS5_IJNSA_ILi64EEESE_NSA_ILi128EEEEEENS_12float_e5m2_tENS5_IJlSB_lEEESH_SI_NS4_8TiledMMAINS4_8MMA_AtomIJNS4_10MMA_TraitsINS4_19SM100_MMA_F8F6F4_SSEJSH_SH_fSE_SE_NS4_17integral_constantINS4_4UMMA5MajorELSP_0EEESQ_NSN_INSO_7ScaleInELSR_0EEESS_EEEEEENS4_6LayoutISC_NS5_IJNSA_ILi0EEESW_SW_EEEEENS5_IJNS4_10UnderscoreESZ_SZ_EEEEENS4_13SM90_TMA_LOADENS4_14ComposedLayoutINS4_7SwizzleILi3ELi4ELi3EEENS4_18smem_ptr_flag_bitsILi8EEENSV_INS5_IJNSA_ILi8EEESF_EEENS5_IJSF_SB_EEEEEEEvNS4_8identityES12_S1C_vS1D_EENS_8epilogue10collective18CollectiveEpilogueINS1F_23Sm100TmaWarpSpecializedILi1ELi1ELi32ELb0ELb0EEEJSG_NS5_IJNSV_ISE_SB_EES1K_EEESH_SI_SH_SI_NS1F_6fusion15FusionCallbacksIS1J_NS1M_17LinearCombinationISH_fSH_fLNS_15FloatRoundStyleE2EEESG_S1L_JEEENS4_5SM1004TMEM4LOAD26SM100_TMEM_LOAD_16dp32b32xES12_NS13_INS14_ILi2ELi4ELi3EEES17_NSV_INS5_IJS18_SE_EEENS5_IJSE_SB_EEEEEEENS4_39AutoVectorizingCopyWithAssumedAlignmentILi128EEENS4_14SM90_TMA_STOREES20_S22_S22_EEEvvEEEEvNT_6ParamsE,"",@"SHT_CUDA_INFO"
	.sectionflags	@""
	.align	4


	//----- nvinfo : EIATTR_CUDA_API_VERSION
	.align		4
        /*0000*/ 	.byte	0x04, 0x37
        /*0002*/ 	.short	(.L_31 - .L_30)
.L_30:
        /*0004*/ 	.word	0x00000082


	//----- nvinfo : EIATTR_KPARAM_INFO
	.align		4
.L_31:
        /*0008*/ 	.byte	0x04, 0x17
        /*000a*/ 	.short	(.L_33 - .L_32)
.L_32:
        /*000c*/ 	.word	0x00000000
        /*0010*/ 	.short	0x0000
        /*0012*/ 	.short	0x0000
        /*0014*/ 	.byte	0x00, 0xf0, 0x01, 0x20


	//----- nvinfo : EIATTR_AT_ENTRY_FRAGMENTS
	.align		4
.L_33:
        /*0018*/ 	.byte	0x04, 0x4f
        /*001a*/ 	.short	(.L_35 - .L_34)


	//   ....[0]....
.L_34:
        /*001c*/ 	.word	0x00000006


	//----- nvinfo : EIATTR_RESERVED_SMEM_USED
	.align		4
.L_35:
        /*0020*/ 	.byte	0x01, 0x41
	.zero		2


	//----- nvinfo : EIATTR_SPARSE_MMA_MASK
	.align		4
        /*0024*/ 	.byte	0x03, 0x50
        /*0026*/ 	.short	0x0000


	//----- nvinfo : EIATTR_TCGEN05_1CTA_USED
	.align		4
        /*0028*/ 	.byte	0x01, 0x51
	.zero		2


	//----- nvinfo : EIATTR_MAXREG_COUNT
	.align		4
        /*002c*/ 	.byte	0x03, 0x1b
        /*002e*/ 	.short	0x00ff


	//----- nvinfo : EIATTR_NUM_BARRIERS
	.align		4
        /*0030*/ 	.byte	0x02, 0x4c
        /*0032*/ 	.byte	0x07
	.zero		1


	//----- nvinfo : EIATTR_EXTERNS
	.align		4
        /*0034*/ 	.byte	0x04, 0x0f
        /*0036*/ 	.short	(.L_37 - .L_36)


	//   ....[0]....
	.align		4
.L_36:
        /*0038*/ 	.word	index@(__assertfail)


	//----- nvinfo : EIATTR_MERCURY_ISA_VERSION
	.align		4
.L_37:
        /*003c*/ 	.byte	0x03, 0x5f
        /*003e*/ 	.short	0x0101


	//----- nvinfo : EIATTR_INT_WARP_WIDE_INSTR_OFFSETS
	.align		4
        /*0040*/ 	.byte	0x04, 0x31
        /*0042*/ 	.short	(.L_39 - .L_38)


	//   ....[0]....
.L_38:
        /*0044*/ 	.word	0x00001eb0


	//   ....[1]....
        /*0048*/ 	.word	0x00003e70


	//   ....[2]....
        /*004c*/ 	.word	0x00003e90


	//   ....[3]....
        /*0050*/ 	.word	0x00003ec0


	//   ....[4]....
        /*0054*/ 	.word	0x000048d0


	//   ....[5]....
        /*0058*/ 	.word	0x000049c0


	//----- nvinfo : EIATTR_COOP_GROUP_MASK_REGIDS
	.align		4
.L_39:
        /*005c*/ 	.byte	0x04, 0x29
        /*005e*/ 	.short	(.L_41 - .L_40)


	//   ....[0]....
.L_40:
        /*0060*/ 	.word	0xffffffff


	//   ....[1]....
        /*0064*/ 	.word	0xffffffff


	//   ....[2]....
        /*0068*/ 	.word	0xffffffff


	//   ....[3]....
        /*006c*/ 	.word	0xffffffff


	//   ....[4]....
        /*0070*/ 	.word	0xffffffff


	//   ....[5]....
        /*0074*/ 	.word	0xffffffff


	//   ....[6]....
        /*0078*/ 	.word	0xffffffff


	//   ....[7]....
        /*007c*/ 	.word	0xffffffff


	//   ....[8]....
        /*0080*/ 	.word	0xffffffff


	//   ....[9]....
        /*0084*/ 	.word	0xffffffff


	//   ....[10]....
        /*0088*/ 	.word	0xffffffff


	//   ....[11]....
        /*008c*/ 	.word	0xffffffff


	//   ....[12]....
        /*0090*/ 	.word	0xffffffff


	//----- nvinfo : EIATTR_COOP_GROUP_INSTR_OFFSETS
	.align		4
.L_41:
        /*0094*/ 	.byte	0x04, 0x28
        /*0096*/ 	.short	(.L_43 - .L_42)


	//   ....[0]....
.L_42:
        /*0098*/ 	.word	0x00000090


	//   ....[1]....
        /*009c*/ 	.word	0x000004d0


	//   ....[2]....
        /*00a0*/ 	.word	0x00000790


	//   ....[3]....
        /*00a4*/ 	.word	0x000008d0


	//   ....[4]....
        /*00a8*/ 	.word	0x000009d0


	//   ....[5]....
        /*00ac*/ 	.word	0x00000b40


	//   ....[6]....
        /*00b0*/ 	.word	0x00000ce0


	//   ....[7]....
        /*00b4*/ 	.word	0x00001d90


	//   ....[8]....
        /*00b8*/ 	.word	0x00003080


	//   ....[9]....
        /*00bc*/ 	.word	0x00003290


	//   ....[10]....
        /*00c0*/ 	.word	0x000032c0


	//   ....[11]....
        /*00c4*/ 	.word	0x00003d50


	//   ....[12]....
        /*00c8*/ 	.word	0x00003f80


	//----- nvinfo : EIATTR_VRC_CTA_INIT_COUNT
	.align		4
.L_43:
        /*00cc*/ 	.byte	0x02, 0x4a
        /*00ce*/ 	.byte	0x80
	.zero		1


	//----- nvinfo : EIATTR_SYSCALL_OFFSETS
	.align		4
        /*00d0*/ 	.byte	0x04, 0x46
        /*00d2*/ 	.short	(.L_45 - .L_44)


	//   ....[0]....
.L_44:
        /*00d4*/ 	.word	0x000053e0


	//   ....[1]....
        /*00d8*/ 	.word	0x00005520


	//   ....[2]....
        /*00dc*/ 	.word	0x00005c80


	//----- nvinfo : EIATTR_MBARRIER_INSTR_OFFSETS
	.align		4
.L_45:
        /*00e0*/ 	.byte	0x04, 0x39
        /*00e2*/ 	.short	(.L_47 - .L_46)


	//   ....[0]....
.L_46:
        /*00e4*/ 	.word	0x000005d0
        /*00e8*/ 	.word	0x000000ff
        /*00ec*/ 	.word	0x00000000
        /*00f0*/ 	.short	0x0100
        /*00f2*/ 	.byte	0x05
	.zero		1


	//   ....[1]....
        /*00f4*/ 	.word	0x000005e0
        /*00f8*/ 	.word	0x000000ff
        /*00fc*/ 	.word	0x00000068
        /*0100*/ 	.short	0x0100
        /*0102*/ 	.byte	0x05
	.zero		1


	//   ....[2]....
        /*0104*/ 	.word	0x000005f0
        /*0108*/ 	.word	0x000000ff
        /*010c*/ 	.word	0x00000008
        /*0110*/ 	.short	0x0100
        /*0112*/ 	.byte	0x05
	.zero		1


	//   ....[3]....
        /*0114*/ 	.word	0x00000600
        /*0118*/ 	.word	0x000000ff
        /*011c*/ 	.word	0x00000070
        /*0120*/ 	.short	0x0100
        /*0122*/ 	.byte	0x05
	.zero		1


	//   ....[4]....
        /*0124*/ 	.word	0x00000610
        /*0128*/ 	.word	0x000000ff
        /*012c*/ 	.word	0x00000010
        /*0130*/ 	.short	0x0100
        /*0132*/ 	.byte	0x05
	.zero		1


	//   ....[5]....
        /*0134*/ 	.word	0x00000620
        /*0138*/ 	.word	0x000000ff
        /*013c*/ 	.word	0x00000078
        /*0140*/ 	.short	0x0100
        /*0142*/ 	.byte	0x05
	.zero		1


	//   ....[6]....
        /*0144*/ 	.word	0x00000630
        /*0148*/ 	.word	0x000000ff
        /*014c*/ 	.word	0x00000018
        /*0150*/ 	.short	0x0100
        /*0152*/ 	.byte	0x05
	.zero		1


	//   ....[7]....
        /*0154*/ 	.word	0x00000640
        /*0158*/ 	.word	0x000000ff
        /*015c*/ 	.word	0x00000080
        /*0160*/ 	.short	0x0100
        /*0162*/ 	.byte	0x05
	.zero		1


	//   ....[8]....
        /*0164*/ 	.word	0x00000650
        /*0168*/ 	.word	0x000000ff
        /*016c*/ 	.word	0x00000020
        /*0170*/ 	.short	0x0100
        /*0172*/ 	.byte	0x05
	.zero		1


	//   ....[9]....
        /*0174*/ 	.word	0x00000660
        /*0178*/ 	.word	0x000000ff
        /*017c*/ 	.word	0x00000088
        /*0180*/ 	.short	0x0100
        /*0182*/ 	.byte	0x05
	.zero		1


	//   ....[10]....
        /*0184*/ 	.word	0x00000670
        /*0188*/ 	.word	0x000000ff
        /*018c*/ 	.word	0x00000028
        /*0190*/ 	.short	0x0100
        /*0192*/ 	.byte	0x05
	.zero		1


	//   ....[11]....
        /*0194*/ 	.word	0x00000680
        /*0198*/ 	.word	0x000000ff
        /*019c*/ 	.word	0x00000090
        /*01a0*/ 	.short	0x0100
        /*01a2*/ 	.byte	0x05
	.zero		1


	//   ....[12]....
        /*01a4*/ 	.word	0x00000690
        /*01a8*/ 	.word	0x000000ff
        /*01ac*/ 	.word	0x00000030
        /*01b0*/ 	.short	0x0100
        /*01b2*/ 	.byte	0x05
	.zero		1


	//   ....[13]....
        /*01b4*/ 	.word	0x000006a0
        /*01b8*/ 	.word	0x000000ff
        /*01bc*/ 	.word	0x00000098
        /*01c0*/ 	.short	0x0100
        /*01c2*/ 	.byte	0x05
	.zero		1


	//   ....[14]....
        /*01c4*/ 	.word	0x000006b0
        /*01c8*/ 	.word	0x000000ff
        /*01cc*/ 	.word	0x00000038
        /*01d0*/ 	.short	0x0100
        /*01d2*/ 	.byte	0x05
	.zero		1


	//   ....[15]....
        /*01d4*/ 	.word	0x000006c0
        /*01d8*/ 	.word	0x000000ff
        /*01dc*/ 	.word	0x000000a0
        /*01e0*/ 	.short	0x0100
        /*01e2*/ 	.byte	0x05
	.zero		1


	//   ....[16]....
        /*01e4*/ 	.word	0x000006d0
        /*01e8*/ 	.word	0x000000ff
        /*01ec*/ 	.word	0x00000040
        /*01f0*/ 	.short	0x0100
        /*01f2*/ 	.byte	0x05
	.zero		1


	//   ....[17]....
        /*01f4*/ 	.word	0x000006e0
        /*01f8*/ 	.word	0x000000ff
        /*01fc*/ 	.word	0x000000a8
        /*0200*/ 	.short	0x0100
        /*0202*/ 	.byte	0x05
	.zero		1


	//   ....[18]....
        /*0204*/ 	.word	0x000006f0
        /*0208*/ 	.word	0x000000ff
        /*020c*/ 	.word	0x00000048
        /*0210*/ 	.short	0x0100
        /*0212*/ 	.byte	0x05
	.zero		1


	//   ....[19]....
        /*0214*/ 	.word	0x00000700
        /*0218*/ 	.word	0x000000ff
        /*021c*/ 	.word	0x000000b0
        /*0220*/ 	.short	0x0100
        /*0222*/ 	.byte	0x05
	.zero		1


	//   ....[20]....
        /*0224*/ 	.word	0x00000710
        /*0228*/ 	.word	0x000000ff
        /*022c*/ 	.word	0x00000050
        /*0230*/ 	.short	0x0100
        /*0232*/ 	.byte	0x05
	.zero		1


	//   ....[21]....
        /*0234*/ 	.word	0x00000720
        /*0238*/ 	.word	0x000000ff
        /*023c*/ 	.word	0x000000b8
        /*0240*/ 	.short	0x0100
        /*0242*/ 	.byte	0x05
	.zero		1


	//   ....[22]....
        /*0244*/ 	.word	0x00000730
        /*0248*/ 	.word	0x000000ff
        /*024c*/ 	.word	0x00000058
        /*0250*/ 	.short	0x0100
        /*0252*/ 	.byte	0x05
	.zero		1


	//   ....[23]....
        /*0254*/ 	.word	0x00000740
        /*0258*/ 	.word	0x000000ff
        /*025c*/ 	.word	0x000000c0
        /*0260*/ 	.short	0x0100
        /*0262*/ 	.byte	0x05
	.zero		1


	//   ....[24]....
        /*0264*/ 	.word	0x00000750
        /*0268*/ 	.word	0x000000ff
        /*026c*/ 	.word	0x00000060
        /*0270*/ 	.short	0x0100
        /*0272*/ 	.byte	0x05
	.zero		1


	//   ....[25]....
        /*0274*/ 	.word	0x00000760
        /*0278*/ 	.word	0x000000ff
        /*027c*/ 	.word	0x000000c8
        /*0280*/ 	.short	0x0100
        /*0282*/ 	.byte	0x05
	.zero		1


	//   ....[26]....
        /*0284*/ 	.word	0x000008a0
        /*0288*/ 	.word	0x000000ff
        /*028c*/ 	.word	0x000000d0
        /*0290*/ 	.short	0x0100
        /*0292*/ 	.byte	0x06
	.zero		1


	//   ....[27]....
        /*0294*/ 	.word	0x000008b0
        /*0298*/ 	.word	0x000000ff
        /*029c*/ 	.word	0x000000d8
        /*02a0*/ 	.short	0x0100
        /*02a2*/ 	.byte	0x06
	.zero		1


	//   ....[28]....
        /*02a4*/ 	.word	0x000009a0
        /*02a8*/ 	.word	0x000000ff
        /*02ac*/ 	.word	0x000000e0
        /*02b0*/ 	.short	0x0100
        /*02b2*/ 	.byte	0x05
	.zero		1


	//   ....[29]....
        /*02b4*/ 	.word	0x000009b0
        /*02b8*/ 	.word	0x000000ff
        /*02bc*/ 	.word	0x000000e8
        /*02c0*/ 	.short	0x0100
        /*02c2*/ 	.byte	0x05
	.zero		1


	//   ....[30]....
        /*02c4*/ 	.word	0x00000af0
        /*02c8*/ 	.word	0x000000ff
        /*02cc*/ 	.word	0x000000f0
        /*02d0*/ 	.short	0x0100
        /*02d2*/ 	.byte	0x05
	.zero		1


	//   ....[31]....
        /*02d4*/ 	.word	0x00000b00
        /*02d8*/ 	.word	0x000000ff
        /*02dc*/ 	.word	0x00000100
        /*02e0*/ 	.short	0x0100
        /*02e2*/ 	.byte	0x05
	.zero		1


	//   ....[32]....
        /*02e4*/ 	.word	0x00000b10
        /*02e8*/ 	.word	0x000000ff
        /*02ec*/ 	.word	0x000000f8
        /*02f0*/ 	.short	0x0100
        /*02f2*/ 	.byte	0x05
	.zero		1


	//   ....[33]....
        /*02f4*/ 	.word	0x00000b20
        /*02f8*/ 	.word	0x000000ff
        /*02fc*/ 	.word	0x00000108
        /*0300*/ 	.short	0x0100
        /*0302*/ 	.byte	0x05
	.zero		1


	//   ....[34]....
        /*0304*/ 	.word	0x00000c50
        /*0308*/ 	.word	0x000000ff
        /*030c*/ 	.word	0x00000110
        /*0310*/ 	.short	0x0100
        /*0312*/ 	.byte	0x06
	.zero		1


	//   ....[35]....
        /*0314*/ 	.word	0x00000c60
        /*0318*/ 	.word	0x000000ff
        /*031c*/ 	.word	0x00000130
        /*0320*/ 	.short	0x0100
        /*0322*/ 	.byte	0x06
	.zero		1


	//   ....[36]....
        /*0324*/ 	.word	0x00000c70
        /*0328*/ 	.word	0x000000ff
        /*032c*/ 	.word	0x00000118
        /*0330*/ 	.short	0x0100
        /*0332*/ 	.byte	0x06
	.zero		1


	//   ....[37]....
        /*0334*/ 	.word	0x00000c80
        /*0338*/ 	.word	0x000000ff
        /*033c*/ 	.word	0x00000138
        /*0340*/ 	.short	0x0100
        /*0342*/ 	.byte	0x06
	.zero		1


	//   ....[38]....
        /*0344*/ 	.word	0x00000c90
        /*0348*/ 	.word	0x000000ff
        /*034c*/ 	.word	0x00000120
        /*0350*/ 	.short	0x0100
        /*0352*/ 	.byte	0x06
	.zero		1


	//   ....[39]....
        /*0354*/ 	.word	0x00000ca0
        /*0358*/ 	.word	0x000000ff
        /*035c*/ 	.word	0x00000140
        /*0360*/ 	.short	0x0100
        /*0362*/ 	.byte	0x06
	.zero		1


	//   ....[40]....
        /*0364*/ 	.word	0x00000cb0
        /*0368*/ 	.word	0x000000ff
        /*036c*/ 	.word	0x00000128
        /*0370*/ 	.short	0x0100
        /*0372*/ 	.byte	0x06
	.zero		1


	//   ....[41]....
        /*0374*/ 	.word	0x00000cc0
        /*0378*/ 	.word	0x000000ff
        /*037c*/ 	.word	0x00000148
        /*0380*/ 	.short	0x0100
        /*0382*/ 	.byte	0x06
	.zero		1


	//   ....[42]....
        /*0384*/ 	.word	0x00000db0
        /*0388*/ 	.word	0x000000ff
        /*038c*/ 	.word	0x00000150
        /*0390*/ 	.short	0x0100
        /*0392*/ 	.byte	0x05
	.zero		1


	//   ....[43]....
        /*0394*/ 	.word	0x00000dc0
        /*0398*/ 	.word	0x000000ff
        /*039c*/ 	.word	0x00000160
        /*03a0*/ 	.short	0x0100
        /*03a2*/ 	.byte	0x05
	.zero		1


	//   ....[44]....
        /*03a4*/ 	.word	0x00000dd0
        /*03a8*/ 	.word	0x000000ff
        /*03ac*/ 	.word	0x00000158
        /*03b0*/ 	.short	0x0100
        /*03b2*/ 	.byte	0x05
	.zero		1


	//   ....[45]....
        /*03b4*/ 	.word	0x00000de0
        /*03b8*/ 	.word	0x000000ff
        /*03bc*/ 	.word	0x00000168
        /*03c0*/ 	.short	0x0100
        /*03c2*/ 	.byte	0x05
	.zero		1


	//   ....[46]....
        /*03c4*/ 	.word	0x000016b0
        /*03c8*/ 	.word	0x00000003
        /*03cc*/ 	.word	0x00000160
        /*03d0*/ 	.short	0x010a
        /*03d2*/ 	.byte	0xff
	.zero		1


	//   ....[47]....
        /*03d4*/ 	.word	0x000016e0
        /*03d8*/ 	.word	0x00000003
        /*03dc*/ 	.word	0x00000150
        /*03e0*/ 	.short	0x0101
        /*03e2*/ 	.byte	0xff
	.zero		1


	//   ....[48]....
        /*03e4*/ 	.word	0x000017b0
        /*03e8*/ 	.word	0x000000ff
        /*03ec*/ 	.word	0x00000068
        /*03f0*/ 	.short	0x010a
        /*03f2*/ 	.byte	0x08
	.zero		1


	//   ....[49]....
        /*03f4*/ 	.word	0x00001850
        /*03f8*/ 	.word	0x000000ff
        /*03fc*/ 	.word	0x00000068
        /*0400*/ 	.short	0x010a
        /*0402*/ 	.byte	0x21
	.zero		1


	//   ....[50]....
        /*0404*/ 	.word	0x000019b0
        /*0408*/ 	.word	0x000000ff
        /*040c*/ 	.word	0x00000068
        /*0410*/ 	.short	0x010a
        /*0412*/ 	.byte	0x08
	.zero		1


	//   ....[51]....
        /*0414*/ 	.word	0x00001aa0
        /*0418*/ 	.word	0x000000ff
        /*041c*/ 	.word	0x000000e8
        /*0420*/ 	.short	0x0101
        /*0422*/ 	.byte	0x04
	.zero		1


	//   ....[52]....
        /*0424*/ 	.word	0x00001ac0
        /*0428*/ 	.word	0x000000ff
        /*042c*/ 	.word	0x00000068
        /*0430*/ 	.short	0x010a
        /*0432*/ 	.byte	0x08
	.zero		1


	//   ....[53]....
        /*0434*/ 	.word	0x00001b40
        /*0438*/ 	.word	0x000000ff
        /*043c*/ 	.word	0x00000068
        /*0440*/ 	.short	0x010a
        /*0442*/ 	.byte	0x11
	.zero		1


	//   ....[54]....
        /*0444*/ 	.word	0x00001ca0
        /*0448*/ 	.word	0x000000ff
        /*044c*/ 	.word	0x00000068
        /*0450*/ 	.short	0x010a
        /*0452*/ 	.byte	0x08
	.zero		1


	//   ....[55]....
        /*0454*/ 	.word	0x00001dc0
        /*0458*/ 	.word	0x00000002
        /*045c*/ 	.word	0x000000f0
        /*0460*/ 	.short	0x010a
        /*0462*/ 	.byte	0xff
	.zero		1


	//   ....[56]....
        /*0464*/ 	.word	0x00001e80
        /*0468*/ 	.word	0x00000002
        /*046c*/ 	.word	0x00000000
        /*0470*/ 	.short	0x0101
        /*0472*/ 	.byte	0xff
	.zero		1


	//   ....[57]....
        /*0474*/ 	.word	0x000023e0
        /*0478*/ 	.word	0x000000ff
        /*047c*/ 	.word	0x00000000
        /*0480*/ 	.short	0x010a
        /*0482*/ 	.byte	0x05
	.zero		1


	//   ....[58]....
        /*0484*/ 	.word	0x00002470
        /*0488*/ 	.word	0x000000ff
        /*048c*/ 	.word	0x00000000
        /*0490*/ 	.short	0x010a
        /*0492*/ 	.byte	0x05
	.zero		1


	//   ....[59]....
        /*0494*/ 	.word	0x00002500
        /*0498*/ 	.word	0x000000ff
        /*049c*/ 	.word	0x00000000
        /*04a0*/ 	.short	0x010a
        /*04a2*/ 	.byte	0x05
	.zero		1


	//   ....[60]....
        /*04a4*/ 	.word	0x00002590
        /*04a8*/ 	.word	0x000000ff
        /*04ac*/ 	.word	0x00000000
        /*04b0*/ 	.short	0x010a
        /*04b2*/ 	.byte	0x05
	.zero		1


	//   ....[61]....
        /*04b4*/ 	.word	0x00002620
        /*04b8*/ 	.word	0x000000ff
        /*04bc*/ 	.word	0x00000000
        /*04c0*/ 	.short	0x010a
        /*04c2*/ 	.byte	0x05
	.zero		1


	//   ....[62]....
        /*04c4*/ 	.word	0x000026b0
        /*04c8*/ 	.word	0x000000ff
        /*04cc*/ 	.word	0x00000000
        /*04d0*/ 	.short	0x010a
        /*04d2*/ 	.byte	0x05
	.zero		1


	//   ....[63]....
        /*04d4*/ 	.word	0x00002740
        /*04d8*/ 	.word	0x000000ff
        /*04dc*/ 	.word	0x00000000
        /*04e0*/ 	.short	0x010a
        /*04e2*/ 	.byte	0x05
	.zero		1


	//   ....[64]....
        /*04e4*/ 	.word	0x000027d0
        /*04e8*/ 	.word	0x000000ff
        /*04ec*/ 	.word	0x00000000
        /*04f0*/ 	.short	0x010a
        /*04f2*/ 	.byte	0x05
	.zero		1


	//   ....[65]....
        /*04f4*/ 	.word	0x00002860
        /*04f8*/ 	.word	0x000000ff
        /*04fc*/ 	.word	0x00000000
        /*0500*/ 	.short	0x010a
        /*0502*/ 	.byte	0x05
	.zero		1


	//   ....[66]....
        /*0504*/ 	.word	0x000028f0
        /*0508*/ 	.word	0x000000ff
        /*050c*/ 	.word	0x00000000
        /*0510*/ 	.short	0x010a
        /*0512*/ 	.byte	0x05
	.zero		1


	//   ....[67]....
        /*0514*/ 	.word	0x00002980
        /*0518*/ 	.word	0x000000ff
        /*051c*/ 	.word	0x00000000
        /*0520*/ 	.short	0x010a
        /*0522*/ 	.byte	0x05
	.zero		1


	//   ....[68]....
        /*0524*/ 	.word	0x00002a10
        /*0528*/ 	.word	0x000000ff
        /*052c*/ 	.word	0x00000000
        /*0530*/ 	.short	0x010a
        /*0532*/ 	.byte	0x05
	.zero		1


	//   ....[69]....
        /*0534*/ 	.word	0x00002ab0
        /*0538*/ 	.word	0x00000000
        /*053c*/ 	.word	0x00000000
        /*0540*/ 	.short	0x010a
        /*0542*/ 	.byte	0xff
	.zero		1


	//   ....[70]....
        /*0544*/ 	.word	0x00002bd0
        /*0548*/ 	.word	0x00000000
        /*054c*/ 	.word	0x00000150
        /*0550*/ 	.short	0x010a
        /*0552*/ 	.byte	0xff
	.zero		1


	//   ....[71]....
        /*0554*/ 	.word	0x00002c30
        /*0558*/ 	.word	0x00000004
        /*055c*/ 	.word	0x00000000
        /*0560*/ 	.short	0x0101
        /*0562*/ 	.byte	0xff
	.zero		1


	//   ....[72]....
        /*0564*/ 	.word	0x00002c50
        /*0568*/ 	.word	0x000000ff
        /*056c*/ 	.word	0x00000100
        /*0570*/ 	.short	0x010a
        /*0572*/ 	.byte	0x05
	.zero		1


	//   ....[73]....
        /*0574*/ 	.word	0x00002d70
        /*0578*/ 	.word	0x00000000
        /*057c*/ 	.word	0x000000f0
        /*0580*/ 	.short	0x010a
        /*0582*/ 	.byte	0xff
	.zero		1


	//   ....[74]....
        /*0584*/ 	.word	0x00002e80
        /*0588*/ 	.word	0x00000000
        /*058c*/ 	.word	0x00000000
        /*0590*/ 	.short	0x0101
        /*0592*/ 	.byte	0xff
	.zero		1


	//   ....[75]....
        /*0594*/ 	.word	0x00002f10
        /*0598*/ 	.word	0x000000ff
        /*059c*/ 	.word	0x00000100
        /*05a0*/ 	.short	0x0106
        /*05a2*/ 	.byte	0x05
	.zero		1


	//   ....[76]....
        /*05a4*/ 	.word	0x00002f30
        /*05a8*/ 	.word	0x000000ff
        /*05ac*/ 	.word	0x00000100
        /*05b0*/ 	.short	0x010a
        /*05b2*/ 	.byte	0x05
	.zero		1


	//   ....[77]....
        /*05b4*/ 	.word	0x00002fc0
        /*05b8*/ 	.word	0x000000ff
        /*05bc*/ 	.word	0x00000100
        /*05c0*/ 	.short	0x0106
        /*05c2*/ 	.byte	0x04
	.zero		1


	//   ....[78]....
        /*05c4*/ 	.word	0x00003000
        /*05c8*/ 	.word	0x00000000
        /*05cc*/ 	.word	0x00000100
        /*05d0*/ 	.short	0x010a
        /*05d2*/ 	.byte	0xff
	.zero		1


	//   ....[79]....
        /*05d4*/ 	.word	0x00003540
        /*05d8*/ 	.word	0x00000000
        /*05dc*/ 	.word	0x000000f0
        /*05e0*/ 	.short	0x010a
        /*05e2*/ 	.byte	0xff
	.zero		1


	//   ....[80]....
        /*05e4*/ 	.word	0x00003640
        /*05e8*/ 	.word	0x00000003
        /*05ec*/ 	.word	0x00000000
        /*05f0*/ 	.short	0x0101
        /*05f2*/ 	.byte	0xff
	.zero		1


	//   ....[81]....
        /*05f4*/ 	.word	0x00003650
        /*05f8*/ 	.word	0x000000ff
        /*05fc*/ 	.word	0x00000000
        /*0600*/ 	.short	0x010a
        /*0602*/ 	.byte	0x06
	.zero		1


	//   ....[82]....
        /*0604*/ 	.word	0x000036d0
        /*0608*/ 	.word	0x000000ff
        /*060c*/ 	.word	0x00000130
        /*0610*/ 	.short	0x010a
        /*0612*/ 	.byte	0x07
	.zero		1


	//   ....[83]....
        /*0614*/ 	.word	0x000037b0
        /*0618*/ 	.word	0x000000ff
        /*061c*/ 	.word	0x00000000
        /*0620*/ 	.short	0x010a
        /*0622*/ 	.byte	0x06
	.zero		1


	//   ....[84]....
        /*0624*/ 	.word	0x000038e0
        /*0628*/ 	.word	0x000000ff
        /*062c*/ 	.word	0x00000000
        /*0630*/ 	.short	0x010a
        /*0632*/ 	.byte	0x1a
	.zero		1


	//   ....[85]....
        /*0634*/ 	.word	0x00003b80
        /*0638*/ 	.word	0x000000ff
        /*063c*/ 	.word	0x00000000
        /*0640*/ 	.short	0x010a
        /*0642*/ 	.byte	0x06
	.zero		1


	//   ....[86]....
        /*0644*/ 	.word	0x00003c10
        /*0648*/ 	.word	0x000000ff
        /*064c*/ 	.word	0x00000000
        /*0650*/ 	.short	0x010a
        /*0652*/ 	.byte	0x06
	.zero		1


	//   ....[87]....
        /*0654*/ 	.word	0x00003ca0
        /*0658*/ 	.word	0x000000ff
        /*065c*/ 	.word	0x00000000
        /*0660*/ 	.short	0x010a
        /*0662*/ 	.byte	0x06
	.zero		1


	//   ....[88]....
        /*0664*/ 	.word	0x00003d30
        /*0668*/ 	.word	0x000000ff
        /*066c*/ 	.word	0x00000000
        /*0670*/ 	.short	0x010a
        /*0672*/ 	.byte	0x07
	.zero		1


	//   ....[89]....
        /*0674*/ 	.word	0x00004170
        /*0678*/ 	.word	0x00000000
        /*067c*/ 	.word	0x000000f0
        /*0680*/ 	.short	0x010a
        /*0682*/ 	.byte	0xff
	.zero		1


	//   ....[90]....
        /*0684*/ 	.word	0x00004260
        /*0688*/ 	.word	0x00000000
        /*068c*/ 	.word	0x00000000
        /*0690*/ 	.short	0x0101
        /*0692*/ 	.byte	0xff
	.zero		1


	//   ....[91]....
        /*0694*/ 	.word	0x00004580
        /*0698*/ 	.word	0x000000ff
        /*069c*/ 	.word	0x000000e8
        /*06a0*/ 	.short	0x010a
        /*06a2*/ 	.byte	0x06
	.zero		1


	//   ....[92]....
        /*06a4*/ 	.word	0x00004700
        /*06a8*/ 	.word	0x000000ff
        /*06ac*/ 	.word	0x000000d8
        /*06b0*/ 	.short	0x010a
        /*06b2*/ 	.byte	0x06
	.zero		1


	//   ....[93]....
        /*06b4*/ 	.word	0x00004a30
        /*06b8*/ 	.word	0x000000ff
        /*06bc*/ 	.word	0x000000d0
        /*06c0*/ 	.short	0x010b
        /*06c2*/ 	.byte	0x06
	.zero		1


	//   ....[94]....
        /*06c4*/ 	.word	0x00004a50
        /*06c8*/ 	.word	0x000000ff
        /*06cc*/ 	.word	0x00000000
        /*06d0*/ 	.short	0x0101
        /*06d2*/ 	.byte	0x25
	.zero		1


	//   ....[95]....
        /*06d4*/ 	.word	0x00004a90
        /*06d8*/ 	.word	0x00000000
        /*06dc*/ 	.word	0x000000d8
        /*06e0*/ 	.short	0x010a
        /*06e2*/ 	.byte	0xff
	.zero		1


	//   ....[96]....
        /*06e4*/ 	.word	0x00004df0
        /*06e8*/ 	.word	0x00000000
        /*06ec*/ 	.word	0x000000f0
        /*06f0*/ 	.short	0x010a
        /*06f2*/ 	.byte	0xff
	.zero		1


	//   ....[97]....
        /*06f4*/ 	.word	0x00004f00
        /*06f8*/ 	.word	0x00000000
        /*06fc*/ 	.word	0x00000000
        /*0700*/ 	.short	0x0101
        /*0702*/ 	.byte	0xff
	.zero		1


	//   ....[98]....
        /*0704*/ 	.word	0x000058b0
        /*0708*/ 	.word	0x000000ff
        /*070c*/ 	.word	0x000000d0
        /*0710*/ 	.short	0x010a
        /*0712*/ 	.byte	0x2b
	.zero		1


	//   ....[99]....
        /*0714*/ 	.word	0x000058d0
        /*0718*/ 	.word	0x0000005c
        /*071c*/ 	.word	0x00000110
        /*0720*/ 	.short	0x010a
        /*0722*/ 	.byte	0xff
	.zero		1


	//   ....[100]....
        /*0724*/ 	.word	0x00005a20
        /*0728*/ 	.word	0x000000ff
        /*072c*/ 	.word	0x000000d0
        /*0730*/ 	.short	0x010a
        /*0732*/ 	.byte	0x2b
	.zero		1


	//   ....[101]....
        /*0734*/ 	.word	0x00005b00
        /*0738*/ 	.word	0x000000ff
        /*073c*/ 	.word	0x00000000
        /*0740*/ 	.short	0x0101
        /*0742*/ 	.byte	0x04
	.zero		1


	//   ....[102]....
        /*0744*/ 	.word	0x00005b60
        /*0748*/ 	.word	0x0000005c
        /*074c*/ 	.word	0x00000110
        /*0750*/ 	.short	0x010a
        /*0752*/ 	.byte	0xff
	.zero		1


	//   ....[103]....
        /*0754*/ 	.word	0x00005f30
        /*0758*/ 	.word	0x000000ff
        /*075c*/ 	.word	0x00000000
        /*0760*/ 	.short	0x0101
        /*0762*/ 	.byte	0x05
	.zero		1


	//   ....[104]....
        /*0764*/ 	.word	0x000067c0
        /*0768*/ 	.word	0x00000003
        /*076c*/ 	.word	0x00000160
        /*0770*/ 	.short	0x010a
        /*0772*/ 	.byte	0xff
	.zero		1


	//   ....[105]....
        /*0774*/ 	.word	0x00006820
        /*0778*/ 	.word	0x00000002
        /*077c*/ 	.word	0x00000068
        /*0780*/ 	.short	0x010a
        /*0782*/ 	.byte	0xff
	.zero		1


	//   ....[106]....
        /*0784*/ 	.word	0x00006880
        /*0788*/ 	.word	0x00000002
        /*078c*/ 	.word	0x00000068
        /*0790*/ 	.short	0x010a
        /*0792*/ 	.byte	0xff
	.zero		1


	//   ....[107]....
        /*0794*/ 	.word	0x000068d0
        /*0798*/ 	.word	0x00000002
        /*079c*/ 	.word	0x000000f0
        /*07a0*/ 	.short	0x010a
        /*07a2*/ 	.byte	0xff
	.zero		1


	//   ....[108]....
        /*07a4*/ 	.word	0x00006930
        /*07a8*/ 	.word	0x00000000
        /*07ac*/ 	.word	0x00000000
        /*07b0*/ 	.short	0x010a
        /*07b2*/ 	.byte	0xff
	.zero		1


	//   ....[109]....
        /*07b4*/ 	.word	0x00006990
        /*07b8*/ 	.word	0x00000000
        /*07bc*/ 	.word	0x00000000
        /*07c0*/ 	.short	0x010a
        /*07c2*/ 	.byte	0xff
	.zero		1


	//   ....[110]....
        /*07c4*/ 	.word	0x000069f0
        /*07c8*/ 	.word	0x00000000
        /*07cc*/ 	.word	0x00000000
        /*07d0*/ 	.short	0x010a
        /*07d2*/ 	.byte	0xff
	.zero		1


	//   ....[111]....
        /*07d4*/ 	.word	0x00006a50
        /*07d8*/ 	.word	0x00000000
        /*07dc*/ 	.word	0x00000000
        /*07e0*/ 	.short	0x010a
        /*07e2*/ 	.byte	0xff
	.zero		1


	//   ....[112]....
        /*07e4*/ 	.word	0x00006ab0
        /*07e8*/ 	.word	0x00000000
        /*07ec*/ 	.word	0x00000000
        /*07f0*/ 	.short	0x010a
        /*07f2*/ 	.byte	0xff
	.zero		1


	//   ....[113]....
        /*07f4*/ 	.word	0x00006b10
        /*07f8*/ 	.word	0x00000000
        /*07fc*/ 	.word	0x00000000
        /*0800*/ 	.short	0x010a
        /*0802*/ 	.byte	0xff
	.zero		1


	//   ....[114]....
        /*0804*/ 	.word	0x00006b70
        /*0808*/ 	.word	0x00000000
        /*080c*/ 	.word	0x00000000
        /*0810*/ 	.short	0x010a
        /*0812*/ 	.byte	0xff
	.zero		1


	//   ....[115]....
        /*0814*/ 	.word	0x00006bd0
        /*0818*/ 	.word	0x00000000
        /*081c*/ 	.word	0x00000000
        /*0820*/ 	.short	0x010a
        /*0822*/ 	.byte	0xff
	.zero		1


	//   ....[116]....
        /*0824*/ 	.word	0x00006c30
        /*0828*/ 	.word	0x00000000
        /*082c*/ 	.word	0x00000000
        /*0830*/ 	.short	0x010a
        /*0832*/ 	.byte	0xff
	.zero		1


	//   ....[117]....
        /*0834*/ 	.word	0x00006c90
        /*0838*/ 	.word	0x00000000
        /*083c*/ 	.word	0x00000000
        /*0840*/ 	.short	0x010a
        /*0842*/ 	.byte	0xff
	.zero		1


	//   ....[118]....
        /*0844*/ 	.word	0x00006cf0
        /*0848*/ 	.word	0x00000000
        /*084c*/ 	.word	0x00000000
        /*0850*/ 	.short	0x010a
        /*0852*/ 	.byte	0xff
	.zero		1


	//   ....[119]....
        /*0854*/ 	.word	0x00006d50
        /*0858*/ 	.word	0x00000000
        /*085c*/ 	.word	0x00000000
        /*0860*/ 	.short	0x010a
        /*0862*/ 	.byte	0xff
	.zero		1


	//   ....[120]....
        /*0864*/ 	.word	0x00006da0
        /*0868*/ 	.word	0x00000000
        /*086c*/ 	.word	0x00000150
        /*0870*/ 	.short	0x010a
        /*0872*/ 	.byte	0xff
	.zero		1


	//   ....[121]....
        /*0874*/ 	.word	0x00006e00
        /*0878*/ 	.word	0x00000000
        /*087c*/ 	.word	0x00000100
        /*0880*/ 	.short	0x010a
        /*0882*/ 	.byte	0xff
	.zero		1


	//   ....[122]....
        /*0884*/ 	.word	0x00006e50
        /*0888*/ 	.word	0x00000000
        /*088c*/ 	.word	0x000000f0
        /*0890*/ 	.short	0x010a
        /*0892*/ 	.byte	0xff
	.zero		1


	//   ....[123]....
        /*0894*/ 	.word	0x00006eb0
        /*0898*/ 	.word	0x00000000
        /*089c*/ 	.word	0x00000100
        /*08a0*/ 	.short	0x010a
        /*08a2*/ 	.byte	0xff
	.zero		1


	//   ....[124]....
        /*08a4*/ 	.word	0x00006f00
        /*08a8*/ 	.word	0x00000000
        /*08ac*/ 	.word	0x000000f0
        /*08b0*/ 	.short	0x010a
        /*08b2*/ 	.byte	0xff
	.zero		1


	//   ....[125]....
        /*08b4*/ 	.word	0x00006f60
        /*08b8*/ 	.word	0x00000003
        /*08bc*/ 	.word	0x00000130
        /*08c0*/ 	.short	0x010a
        /*08c2*/ 	.byte	0xff
	.zero		1


	//   ....[126]....
        /*08c4*/ 	.word	0x00006fc0
        /*08c8*/ 	.word	0x00000000
        /*08cc*/ 	.word	0x00000000
        /*08d0*/ 	.short	0x010a
        /*08d2*/ 	.byte	0xff
	.zero		1


	//   ....[127]....
        /*08d4*/ 	.word	0x00007020
        /*08d8*/ 	.word	0x00000000
        /*08dc*/ 	.word	0x00000000
        /*08e0*/ 	.short	0x010a
        /*08e2*/ 	.byte	0xff
	.zero		1


	//   ....[128]....
        /*08e4*/ 	.word	0x00007080
        /*08e8*/ 	.word	0x00000000
        /*08ec*/ 	.word	0x00000000
        /*08f0*/ 	.short	0x010a
        /*08f2*/ 	.byte	0xff
	.zero		1


	//   ....[129]....
        /*08f4*/ 	.word	0x000070e0
        /*08f8*/ 	.word	0x00000000
        /*08fc*/ 	.word	0x00000000
        /*0900*/ 	.short	0x010a
        /*0902*/ 	.byte	0xff
	.zero		1


	//   ....[130]....
        /*0904*/ 	.word	0x00007140
        /*0908*/ 	.word	0x00000000
        /*090c*/ 	.word	0x00000000
        /*0910*/ 	.short	0x010a
        /*0912*/ 	.byte	0xff
	.zero		1


	//   ....[131]....
        /*0914*/ 	.word	0x00007190
        /*0918*/ 	.word	0x00000000
        /*091c*/ 	.word	0x000000f0
        /*0920*/ 	.short	0x010a
        /*0922*/ 	.byte	0xff
	.zero		1


	//   ....[132]....
        /*0924*/ 	.word	0x000071f0
        /*0928*/ 	.word	0x00000000
        /*092c*/ 	.word	0x000000e8
        /*0930*/ 	.short	0x010a
        /*0932*/ 	.byte	0xff
	.zero		1


	//   ....[133]....
        /*0934*/ 	.word	0x00007250
        /*0938*/ 	.word	0x00000003
        /*093c*/ 	.word	0x000000d8
        /*0940*/ 	.short	0x010a
        /*0942*/ 	.byte	0xff
	.zero		1


	//   ....[134]....
        /*0944*/ 	.word	0x000072a0
        /*0948*/ 	.word	0x00000000
        /*094c*/ 	.word	0x000000f0
        /*0950*/ 	.short	0x010a
        /*0952*/ 	.byte	0xff
	.zero		1


	//   ....[135]....
        /*0954*/ 	.word	0x00007300
        /*0958*/ 	.word	0x00000000
        /*095c*/ 	.word	0x000000d0
        /*0960*/ 	.short	0x010a
        /*0962*/ 	.byte	0xff
	.zero		1


	//   ....[136]....
        /*0964*/ 	.word	0x00007350
        /*0968*/ 	.word	0x0000005c
        /*096c*/ 	.word	0x00000110
        /*0970*/ 	.short	0x010a
        /*0972*/ 	.byte	0xff
	.zero		1


	//----- nvinfo : EIATTR_NUM_MBARRIERS
	.align		4
.L_47:
        /*0974*/ 	.byte	0x03, 0x38
        /*0976*/ 	.short	0x002e


	//----- nvinfo : EIATTR_EXIT_INSTR_OFFSETS
	.align		4
        /*0978*/ 	.byte	0x04, 0x1c
        /*097a*/ 	.short	(.L_49 - .L_48)


	//   ....[0]....
.L_48:
        /*097c*/ 	.word	0x00002ae0


	//   ....[1]....
        /*0980*/ 	.word	0x00002fd0


	//   ....[2]....
        /*0984*/ 	.word	0x00003030


	//   ....[3]....
        /*0988*/ 	.word	0x00003f90


	//   ....[4]....
        /*098c*/ 	.word	0x00004ac0


	//   ....[5]....
        /*0990*/ 	.word	0x00004b00


	//   ....[6]....
        /*0994*/ 	.word	0x000067b0


	//----- nvinfo : EIATTR_MAX_THREADS
	.align		4
.L_49:
        /*0998*/ 	.byte	0x04, 0x05
        /*099a*/ 	.short	(.L_51 - .L_50)
.L_50:
        /*099c*/ 	.word	0x00000100
        /*09a0*/ 	.word	0x00000001
        /*09a4*/ 	.word	0x00000001


	//----- nvinfo : EIATTR_CRS_STACK_SIZE
	.align		4
.L_51:
        /*09a8*/ 	.byte	0x04, 0x1e
        /*09aa*/ 	.short	(.L_53 - .L_52)
.L_52:
        /*09ac*/ 	.word	0x00000000


	//----- nvinfo : EIATTR_CBANK_PARAM_SIZE
	.align		4
.L_53:
        /*09b0*/ 	.byte	0x03, 0x19
        /*09b2*/ 	.short	0x0800


	//----- nvinfo : EIATTR_PARAM_CBANK
	.align		4
        /*09b4*/ 	.byte	0x04, 0x0a
        /*09b6*/ 	.short	(.L_55 - .L_54)
	.align		4
.L_54:
        /*09b8*/ 	.word	index@(.nv.constant0._ZN7cutlass13device_kernelINS_4gemm6kernel13GemmUniversalIN4cute5tupleIJiiiiEEENS1_10collective13CollectiveMmaINS1_35MainloopSm100TmaUmmaWarpSpecializedILi13ELi2ELi4ENS5_IJNS4_1CILi1EEESB_SB_EEEEENS5_IJNSA_ILi64EEESE_NSA_ILi128EEEEEENS_12float_e5m2_tENS5_IJlSB_lEEESH_SI_NS4_8TiledMMAINS4_8MMA_AtomIJNS4_10MMA_TraitsINS4_19SM100_MMA_F8F6F4_SSEJSH_SH_fSE_SE_NS4_17integral_constantINS4_4UMMA5MajorELSP_0EEESQ_NSN_INSO_7ScaleInELSR_0EEESS_EEEEEENS4_6LayoutISC_NS5_IJNSA_ILi0EEESW_SW_EEEEENS5_IJNS4_10UnderscoreESZ_SZ_EEEEENS4_13SM90_TMA_LOADENS4_14ComposedLayoutINS4_7SwizzleILi3ELi4ELi3EEENS4_18smem_ptr_flag_bitsILi8EEENSV_INS5_IJNSA_ILi8EEESF_EEENS5_IJSF_SB_EEEEEEEvNS4_8identityES12_S1C_vS1D_EENS_8epilogue10collective18CollectiveEpilogueINS1F_23Sm100TmaWarpSpecializedILi1ELi1ELi32ELb0ELb0EEEJSG_NS5_IJNSV_ISE_SB_EES1K_EEESH_SI_SH_SI_NS1F_6fusion15FusionCallbacksIS1J_NS1M_17LinearCombinationISH_fSH_fLNS_15FloatRoundStyleE2EEESG_S1L_JEEENS4_5SM1004TMEM4LOAD26SM100_TMEM_LOAD_16dp32b32xES12_NS13_INS14_ILi2ELi4ELi3EEES17_NSV_INS5_IJS18_SE_EEENS5_IJSE_SB_EEEEEEENS4_39AutoVectorizingCopyWithAssumedAlignmentILi128EEENS4_14SM90_TMA_STOREES20_S22_S22_EEEvvEEEEvNT_6ParamsE)
        /*09bc*/ 	.short	0x0380
        /*09be*/ 	.short	0x0800


	//----- nvinfo : EIATTR_SW_WAR
	.align		4
.L_55:
        /*09c0*/ 	.byte	0x04, 0x36
        /*09c2*/ 	.short	(.L_57 - .L_56)
.L_56:
        /*09c4*/ 	.word	0x00000008
.L_57:


//--------------------- .nv.callgraph             --------------------------
	.section	.nv.callgraph,"",@"SHT_CUDA_CALLGRAPH"
	.align	4
	.sectionentsize	8
	.align		4
        /*0000*/ 	.word	0x00000000
	.align		4
        /*0004*/ 	.word	0xffffffff
	.align		4
        /*0008*/ 	.word	index@(_ZN7cutlass13device_kernelINS_4gemm6kernel13GemmUniversalIN4cute5tupleIJiiiiEEENS1_10collective13CollectiveMmaINS1_35MainloopSm100TmaUmmaWarpSpecializedILi13ELi2ELi4ENS5_IJNS4_1CILi1EEESB_SB_EEEEENS5_IJNSA_ILi64EEESE_NSA_ILi128EEEEEENS_12float_e5m2_tENS5_IJlSB_lEEESH_SI_NS4_8TiledMMAINS4_8MMA_AtomIJNS4_10MMA_TraitsINS4_19SM100_MMA_F8F6F4_SSEJSH_SH_fSE_SE_NS4_17integral_constantINS4_4UMMA5MajorELSP_0EEESQ_NSN_INSO_7ScaleInELSR_0EEESS_EEEEEENS4_6LayoutISC_NS5_IJNSA_ILi0EEESW_SW_EEEEENS5_IJNS4_10UnderscoreESZ_SZ_EEEEENS4_13SM90_TMA_LOADENS4_14ComposedLayoutINS4_7SwizzleILi3ELi4ELi3EEENS4_18smem_ptr_flag_bitsILi8EEENSV_INS5_IJNSA_ILi8EEESF_EEENS5_IJSF_SB_EEEEEEEvNS4_8identityES12_S1C_vS1D_EENS_8epilogue10collective18CollectiveEpilogueINS1F_23Sm100TmaWarpSpecializedILi1ELi1ELi32ELb0ELb0EEEJSG_NS5_IJNSV_ISE_SB_EES1K_EEESH_SI_SH_SI_NS1F_6fusion15FusionCallbacksIS1J_NS1M_17LinearCombinationISH_fSH_fLNS_15FloatRoundStyleE2EEESG_S1L_JEEENS4_5SM1004TMEM4LOAD26SM100_TMEM_LOAD_16dp32b32xES12_NS13_INS14_ILi2ELi4ELi3EEES17_NSV_INS5_IJS18_SE_EEENS5_IJSE_SB_EEEEEEENS4_39AutoVectorizingCopyWithAssumedAlignmentILi128EEENS4_14SM90_TMA_STOREES20_S22_S22_EEEvvEEEEvNT_6ParamsE)
	.align		4
        /*000c*/ 	.word	index@(__assertfail)
	.align		4
        /*0010*/ 	.word	0x00000000
	.align		4
        /*0014*/ 	.word	0xfffffffe
	.align		4
        /*0018*/ 	.word	0x00000000
	.align		4
        /*001c*/ 	.word	0xfffffffd
	.align		4
        /*0020*/ 	.word	0x00000000
	.align		4
        /*0024*/ 	.word	0xfffffffc


//--------------------- .nv.constant4             --------------------------
	.section	.nv.constant4,"a",@progbits
	.align	8
	.align		8
.nv.constant4:
        /*0000*/ 	.dword	__assertfail
	.align		8
        /*0008*/ 	.dword	__unnamed_1
	.align		8
        /*0010*/ 	.dword	__unnamed_2
	.align		8
        /*0018*/ 	.dword	_ZN40_INTERNAL_4f031dc6_4_k_cu_8d6e6239_301474cuda3std3__45__cpo5beginE
	.align		8
        /*0020*/ 	.dword	_ZN40_INTERNAL_4f031dc6_4_k_cu_8d6e6239_301474cuda3std3__45__cpo3endE
	.align		8
        /*0028*/ 	.dword	_ZN40_INTERNAL_4f031dc6_4_k_cu_8d6e6239_301474cuda3std3__45__cpo6cbeginE
	.align		8
        /*0030*/ 	.dword	_ZN40_INTERNAL_4f031dc6_4_k_cu_8d6e6239_301474cuda3std3__45__cpo4cendE
	.align		8
        /*0038*/ 	.dword	_ZN40_INTERNAL_4f031dc6_4_k_cu_8d6e6239_301474cuda3std3__442_GLOBAL__N__4f031dc6_4_k_cu_8d6e6239_301476ignoreE
	.align		8
        /*0040*/ 	.dword	_ZN40_INTERNAL_4f031dc6_4_k_cu_8d6e6239_301474cuda3std3__419piecewise_constructE
	.align		8
        /*0048*/ 	.dword	_ZN40_INTERNAL_4f031dc6_4_k_cu_8d6e6239_301474cuda3std3__48in_placeE
	.align		8
        /*0050*/ 	.dword	_ZN40_INTERNAL_4f031dc6_4_k_cu_8d6e6239_301474cuda3std6ranges3__45__cpo4swapE
	.align		8
        /*0058*/ 	.dword	_ZN40_INTERNAL_4f031dc6_4_k_cu_8d6e6239_301474cuda3std6ranges3__45__cpo9iter_moveE
	.align		8
        /*0060*/ 	.dword	_ZN40_INTERNAL_4f031dc6_4_k_cu_8d6e6239_301474cute7productE
	.align		8
        /*0068*/ 	.dword	_ZN40_INTERNAL_4f031dc6_4_k_cu_8d6e6239_301474cute1_E
	.align		8
        /*0070*/ 	.dword	$str$25
	.align		8
        /*0078*/ 	.dword	$str$26
	.align		8
        /*0080*/ 	.dword	$str$27
	.align		8
        /*0088*/ 	.dword	$str$28


//--------------------- .text._ZN7cutlass13device_kernelINS_4gemm6kernel13GemmUniversalIN4cute5tupleIJiiiiEEENS1_10collective13CollectiveMmaINS1_35MainloopSm100TmaUmmaWarpSpecializedILi13ELi2ELi4ENS5_IJNS4_1CILi1EEESB_SB_EEEEENS5_IJNSA_ILi64EEESE_NSA_ILi128EEEEEENS_12float_e5m2_tENS5_IJlSB_lEEESH_SI_NS4_8TiledMMAINS4_8MMA_AtomIJNS4_10MMA_TraitsINS4_19SM100_MMA_F8F6F4_SSEJSH_SH_fSE_SE_NS4_17integral_constantINS4_4UMMA5MajorELSP_0EEESQ_NSN_INSO_7ScaleInELSR_0EEESS_EEEEEENS4_6LayoutISC_NS5_IJNSA_ILi0EEESW_SW_EEEEENS5_IJNS4_10UnderscoreESZ_SZ_EEEEENS4_13SM90_TMA_LOADENS4_14ComposedLayoutINS4_7SwizzleILi3ELi4ELi3EEENS4_18smem_ptr_flag_bitsILi8EEENSV_INS5_IJNSA_ILi8EEESF_EEENS5_IJSF_SB_EEEEEEEvNS4_8identityES12_S1C_vS1D_EENS_8epilogue10collective18CollectiveEpilogueINS1F_23Sm100TmaWarpSpecializedILi1ELi1ELi32ELb0ELb0EEEJSG_NS5_IJNSV_ISE_SB_EES1K_EEESH_SI_SH_SI_NS1F_6fusion15FusionCallbacksIS1J_NS1M_17LinearCombinationISH_fSH_fLNS_15FloatRoundStyleE2EEESG_S1L_JEEENS4_5SM1004TMEM4LOAD26SM100_TMEM_LOAD_16dp32b32xES12_NS13_INS14_ILi2ELi4ELi3EEES17_NSV_INS5_IJS18_SE_EEENS5_IJSE_SB_EEEEEEENS4_39AutoVectorizingCopyWithAssumedAlignmentILi128EEENS4_14SM90_TMA_STOREES20_S22_S22_EEEvvEEEEvNT_6ParamsE --------------------------
	.section	.text._ZN7cutlass13device_kernelINS_4gemm6kernel13GemmUniversalIN4cute5tupleIJiiiiEEENS1_10collective13CollectiveMmaINS1_35MainloopSm100TmaUmmaWarpSpecializedILi13ELi2ELi4ENS5_IJNS4_1CILi1EEESB_SB_EEEEENS5_IJNSA_ILi64EEESE_NSA_ILi128EEEEEENS_12float_e5m2_tENS5_IJlSB_lEEESH_SI_NS4_8TiledMMAINS4_8MMA_AtomIJNS4_10MMA_TraitsINS4_19SM100_MMA_F8F6F4_SSEJSH_SH_fSE_SE_NS4_17integral_constantINS4_4UMMA5MajorELSP_0EEESQ_NSN_INSO_7ScaleInELSR_0EEESS_EEEEEENS4_6LayoutISC_NS5_IJNSA_ILi0EEESW_SW_EEEEENS5_IJNS4_10UnderscoreESZ_SZ_EEEEENS4_13SM90_TMA_LOADENS4_14ComposedLayoutINS4_7SwizzleILi3ELi4ELi3EEENS4_18smem_ptr_flag_bitsILi8EEENSV_INS5_IJNSA_ILi8EEESF_EEENS5_IJSF_SB_EEEEEEEvNS4_8identityES12_S1C_vS1D_EENS_8epilogue10collective18CollectiveEpilogueINS1F_23Sm100TmaWarpSpecializedILi1ELi1ELi32ELb0ELb0EEEJSG_NS5_IJNSV_ISE_SB_EES1K_EEESH_SI_SH_SI_NS1F_6fusion15FusionCallbacksIS1J_NS1M_17LinearCombinationISH_fSH_fLNS_15FloatRoundStyleE2EEESG_S1L_JEEENS4_5SM1004TMEM4LOAD26SM100_TMEM_LOAD_16dp32b32xES12_NS13_INS14_ILi2ELi4ELi3EEES17_NSV_INS5_IJS18_SE_EEENS5_IJSE_SB_EEEEEEENS4_39AutoVectorizingCopyWithAssumedAlignmentILi128EEENS4_14SM90_TMA_STOREES20_S22_S22_EEEvvEEEEvNT_6ParamsE,"ax",@progbits
	.align	128
.text._ZN7cutlass13device_kernelINS_4gemm6kernel13GemmUniversalIN4cute5tupleIJiiiiEEENS1_10collective13CollectiveMmaINS1_35MainloopSm100TmaUmmaWarpSpecializedILi13ELi2ELi4ENS5_IJNS4_1CILi1EEESB_SB_EEEEENS5_IJNSA_ILi64EEESE_NSA_ILi128EEEEEENS_12float_e5m2_tENS5_IJlSB_lEEESH_SI_NS4_8TiledMMAINS4_8MMA_AtomIJNS4_10MMA_TraitsINS4_19SM100_MMA_F8F6F4_SSEJSH_SH_fSE_SE_NS4_17integral_constantINS4_4UMMA5MajorELSP_0EEESQ_NSN_INSO_7ScaleInELSR_0EEESS_EEEEEENS4_6LayoutISC_NS5_IJNSA_ILi0EEESW_SW_EEEEENS5_IJNS4_10UnderscoreESZ_SZ_EEEEENS4_13SM90_TMA_LOADENS4_14ComposedLayoutINS4_7SwizzleILi3ELi4ELi3EEENS4_18smem_ptr_flag_bitsILi8EEENSV_INS5_IJNSA_ILi8EEESF_EEENS5_IJSF_SB_EEEEEEEvNS4_8identityES12_S1C_vS1D_EENS_8epilogue10collective18CollectiveEpilogueINS1F_23Sm100TmaWarpSpecializedILi1ELi1ELi32ELb0ELb0EEEJSG_NS5_IJNSV_ISE_SB_EES1K_EEESH_SI_SH_SI_NS1F_6fusion15FusionCallbacksIS1J_NS1M_17LinearCombinationISH_fSH_fLNS_15FloatRoundStyleE2EEESG_S1L_JEEENS4_5SM1004TMEM4LOAD26SM100_TMEM_LOAD_16dp32b32xES12_NS13_INS14_ILi2ELi4ELi3EEES17_NSV_INS5_IJS18_SE_EEENS5_IJSE_SB_EEEEEEENS4_39AutoVectorizingCopyWithAssumedAlignmentILi128EEENS4_14SM90_TMA_STOREES20_S22_S22_EEEvvEEEEvNT_6ParamsE:
        .type           _ZN7cutlass13device_kernelINS_4gemm6kernel13GemmUniversalIN4cute5tupleIJiiiiEEENS1_10collective13CollectiveMmaINS1_35MainloopSm100TmaUmmaWarpSpecializedILi13ELi2ELi4ENS5_IJNS4_1CILi1EEESB_SB_EEEEENS5_IJNSA_ILi64EEESE_NSA_ILi128EEEEEENS_12float_e5m2_tENS5_IJlSB_lEEESH_SI_NS4_8TiledMMAINS4_8MMA_AtomIJNS4_10MMA_TraitsINS4_19SM100_MMA_F8F6F4_SSEJSH_SH_fSE_SE_NS4_17integral_constantINS4_4UMMA5MajorELSP_0EEESQ_NSN_INSO_7ScaleInELSR_0EEESS_EEEEEENS4_6LayoutISC_NS5_IJNSA_ILi0EEESW_SW_EEEEENS5_IJNS4_10UnderscoreESZ_SZ_EEEEENS4_13SM90_TMA_LOADENS4_14ComposedLayoutINS4_7SwizzleILi3ELi4ELi3EEENS4_18smem_ptr_flag_bitsILi8EEENSV_INS5_IJNSA_ILi8EEESF_EEENS5_IJSF_SB_EEEEEEEvNS4_8identityES12_S1C_vS1D_EENS_8epilogue10collective18CollectiveEpilogueINS1F_23Sm100TmaWarpSpecializedILi1ELi1ELi32ELb0ELb0EEEJSG_NS5_IJNSV_ISE_SB_EES1K_EEESH_SI_SH_SI_NS1F_6fusion15FusionCallbacksIS1J_NS1M_17LinearCombinationISH_fSH_fLNS_15FloatRoundStyleE2EEESG_S1L_JEEENS4_5SM1004TMEM4LOAD26SM100_TMEM_LOAD_16dp32b32xES12_NS13_INS14_ILi2ELi4ELi3EEES17_NSV_INS5_IJS18_SE_EEENS5_IJSE_SB_EEEEEEENS4_39AutoVectorizingCopyWithAssumedAlignmentILi128EEENS4_14SM90_TMA_STOREES20_S22_S22_EEEvvEEEEvNT_6ParamsE,@function
        .size           _ZN7cutlass13device_kernelINS_4gemm6kernel13GemmUniversalIN4cute5tupleIJiiiiEEENS1_10collective13CollectiveMmaINS1_35MainloopSm100TmaUmmaWarpSpecializedILi13ELi2ELi4ENS5_IJNS4_1CILi1EEESB_SB_EEEEENS5_IJNSA_ILi64EEESE_NSA_ILi128EEEEEENS_12float_e5m2_tENS5_IJlSB_lEEESH_SI_NS4_8TiledMMAINS4_8MMA_AtomIJNS4_10MMA_TraitsINS4_19SM100_MMA_F8F6F4_SSEJSH_SH_fSE_SE_NS4_17integral_constantINS4_4UMMA5MajorELSP_0EEESQ_NSN_INSO_7ScaleInELSR_0EEESS_EEEEEENS4_6LayoutISC_NS5_IJNSA_ILi0EEESW_SW_EEEEENS5_IJNS4_10UnderscoreESZ_SZ_EEEEENS4_13SM90_TMA_LOADENS4_14ComposedLayoutINS4_7SwizzleILi3ELi4ELi3EEENS4_18smem_ptr_flag_bitsILi8EEENSV_INS5_IJNSA_ILi8EEESF_EEENS5_IJSF_SB_EEEEEEEvNS4_8identityES12_S1C_vS1D_EENS_8epilogue10collective18CollectiveEpilogueINS1F_23Sm100TmaWarpSpecializedILi1ELi1ELi32ELb0ELb0EEEJSG_NS5_IJNSV_ISE_SB_EES1K_EEESH_SI_SH_SI_NS1F_6fusion15FusionCallbacksIS1J_NS1M_17LinearCombinationISH_fSH_fLNS_15FloatRoundStyleE2EEESG_S1L_JEEENS4_5SM1004TMEM4LOAD26SM100_TMEM_LOAD_16dp32b32xES12_NS13_INS14_ILi2ELi4ELi3EEES17_NSV_INS5_IJS18_SE_EEENS5_IJSE_SB_EEEEEEENS4_39AutoVectorizingCopyWithAssumedAlignmentILi128EEENS4_14SM90_TMA_STOREES20_S22_S22_EEEvvEEEEvNT_6ParamsE,(.L_x_156 - _ZN7cutlass13device_kernelINS_4gemm6kernel13GemmUniversalIN4cute5tupleIJiiiiEEENS1_10collective13CollectiveMmaINS1_35MainloopSm100TmaUmmaWarpSpecializedILi13ELi2ELi4ENS5_IJNS4_1CILi1EEESB_SB_EEEEENS5_IJNSA_ILi64EEESE_NSA_ILi128EEEEEENS_12float_e5m2_tENS5_IJlSB_lEEESH_SI_NS4_8TiledMMAINS4_8MMA_AtomIJNS4_10MMA_TraitsINS4_19SM100_MMA_F8F6F4_SSEJSH_SH_fSE_SE_NS4_17integral_constantINS4_4UMMA5MajorELSP_0EEESQ_NSN_INSO_7ScaleInELSR_0EEESS_EEEEEENS4_6LayoutISC_NS5_IJNSA_ILi0EEESW_SW_EEEEENS5_IJNS4_10UnderscoreESZ_SZ_EEEEENS4_13SM90_TMA_LOADENS4_14ComposedLayoutINS4_7SwizzleILi3ELi4ELi3EEENS4_18smem_ptr_flag_bitsILi8EEENSV_INS5_IJNSA_ILi8EEESF_EEENS5_IJSF_SB_EEEEEEEvNS4_8identityES12_S1C_vS1D_EENS_8epilogue10collective18CollectiveEpilogueINS1F_23Sm100TmaWarpSpecializedILi1ELi1ELi32ELb0ELb0EEEJSG_NS5_IJNSV_ISE_SB_EES1K_EEESH_SI_SH_SI_NS1F_6fusion15FusionCallbacksIS1J_NS1M_17LinearCombinationISH_fSH_fLNS_15FloatRoundStyleE2EEESG_S1L_JEEENS4_5SM1004TMEM4LOAD26SM100_TMEM_LOAD_16dp32b32xES12_NS13_INS14_ILi2ELi4ELi3EEES17_NSV_INS5_IJS18_SE_EEENS5_IJSE_SB_EEEEEEENS4_39AutoVectorizingCopyWithAssumedAlignmentILi128EEENS4_14SM90_TMA_STOREES20_S22_S22_EEEvvEEEEvNT_6ParamsE)
        .other          _ZN7cutlass13device_kernelINS_4gemm6kernel13GemmUniversalIN4cute5tupleIJiiiiEEENS1_10collective13CollectiveMmaINS1_35MainloopSm100TmaUmmaWarpSpecializedILi13ELi2ELi4ENS5_IJNS4_1CILi1EEESB_SB_EEEEENS5_IJNSA_ILi64EEESE_NSA_ILi128EEEEEENS_12float_e5m2_tENS5_IJlSB_lEEESH_SI_NS4_8TiledMMAINS4_8MMA_AtomIJNS4_10MMA_TraitsINS4_19SM100_MMA_F8F6F4_SSEJSH_SH_fSE_SE_NS4_17integral_constantINS4_4UMMA5MajorELSP_0EEESQ_NSN_INSO_7ScaleInELSR_0EEESS_EEEEEENS4_6LayoutISC_NS5_IJNSA_ILi0EEESW_SW_EEEEENS5_IJNS4_10UnderscoreESZ_SZ_EEEEENS4_13SM90_TMA_LOADENS4_14ComposedLayoutINS4_7SwizzleILi3ELi4ELi3EEENS4_18smem_ptr_flag_bitsILi8EEENSV_INS5_IJNSA_ILi8EEESF_EEENS5_IJSF_SB_EEEEEEEvNS4_8identityES12_S1C_vS1D_EENS_8epilogue10collective18CollectiveEpilogueINS1F_23Sm100TmaWarpSpecializedILi1ELi1ELi32ELb0ELb0EEEJSG_NS5_IJNSV_ISE_SB_EES1K_EEESH_SI_SH_SI_NS1F_6fusion15FusionCallbacksIS1J_NS1M_17LinearCombinationISH_fSH_fLNS_15FloatRoundStyleE2EEESG_S1L_JEEENS4_5SM1004TMEM4LOAD26SM100_TMEM_LOAD_16dp32b32xES12_NS13_INS14_ILi2ELi4ELi3EEES17_NSV_INS5_IJS18_SE_EEENS5_IJSE_SB_EEEEEEENS4_39AutoVectorizingCopyWithAssumedAlignmentILi128EEENS4_14SM90_TMA_STOREES20_S22_S22_EEEvvEEEEvNT_6ParamsE,@"STO_CUDA_ENTRY STV_DEFAULT"
_ZN7cutlass13device_kernelINS_4gemm6kernel13GemmUniversalIN4cute5tupleIJiiiiEEENS1_10collective13CollectiveMmaINS1_35MainloopSm100TmaUmmaWarpSpecializedILi13ELi2ELi4ENS5_IJNS4_1CILi1EEESB_SB_EEEEENS5_IJNSA_ILi64EEESE_NSA_ILi128EEEEEENS_12float_e5m2_tENS5_IJlSB_lEEESH_SI_NS4_8TiledMMAINS4_8MMA_AtomIJNS4_10MMA_TraitsINS4_19SM100_MMA_F8F6F4_SSEJSH_SH_fSE_SE_NS4_17integral_constantINS4_4UMMA5MajorELSP_0EEESQ_NSN_INSO_7ScaleInELSR_0EEESS_EEEEEENS4_6LayoutISC_NS5_IJNSA_ILi0EEESW_SW_EEEEENS5_IJNS4_10UnderscoreESZ_SZ_EEEEENS4_13SM90_TMA_LOADENS4_14ComposedLayoutINS4_7SwizzleILi3ELi4ELi3EEENS4_18smem_ptr_flag_bitsILi8EEENSV_INS5_IJNSA_ILi8EEESF_EEENS5_IJSF_SB_EEEEEEEvNS4_8identityES12_S1C_vS1D_EENS_8epilogue10collective18CollectiveEpilogueINS1F_23Sm100TmaWarpSpecializedILi1ELi1ELi32ELb0ELb0EEEJSG_NS5_IJNSV_ISE_SB_EES1K_EEESH_SI_SH_SI_NS1F_6fusion15FusionCallbacksIS1J_NS1M_17LinearCombinationISH_fSH_fLNS_15FloatRoundStyleE2EEESG_S1L_JEEENS4_5SM1004TMEM4LOAD26SM100_TMEM_LOAD_16dp32b32xES12_NS13_INS14_ILi2ELi4ELi3EEES17_NSV_INS5_IJS18_SE_EEENS5_IJSE_SB_EEEEEEENS4_39AutoVectorizingCopyWithAssumedAlignmentILi128EEENS4_14SM90_TMA_STOREES20_S22_S22_EEEvvEEEEvNT_6ParamsE:
[----:B------:R-:W1:Y:S01]  /*0000*/  LDC R1, c[0x0][0x37c] ;  /* 0x0000df00ff017b82 */ /* 0x000e620000000800 */
[----:B------:R-:W2:Y:S01]  /*0010*/  S2R R101, SR_TID.X ;  /* 0x0000000000657919 */ /* 0x000ea20000002100 */
[----:B------:R-:W3:Y:S01]  /*0020*/  LDCU.64 UR4, c[0x0][0x890] ;  /* 0x00011200ff0477ac */ /* 0x000ee20008000a00 */
[----:B------:R-:W-:Y:S02]  /*0030*/  PRMT R96, RZ, 0x7610, R96 ;  /* 0x00007610ff607816 */ /* 0x000fe40000000060 */
[----:B------:R-:W-:Y:S01]  /*0040*/  ELECT P5, URZ, PT ;  /* 0x0000000000ff782f */ /* 0x000fe200038a0000 */
[----:B------:R-:W4:Y:S01]  /*0050*/  LDCU.64 UR40, c[0x0][0x358] ;  /* 0x00006b00ff2877ac */ /* 0x000f220008000a00 */
[----:B---3--:R-:W-:-:S04]  /*0060*/  UISETP.NE.U32.AND UP0, UPT, UR4, URZ, UPT ;  /* 0x000000ff0400728c */ /* 0x008fc8000bf05070 */
[----:B------:R-:W-:Y:S01]  /*0070*/  UISETP.NE.AND.EX UP0, UPT, UR5, URZ, UPT, UP0 ;  /* 0x000000ff0500728c */ /* 0x000fe2000bf05300 */
[----:B--2---:R-:W-:-:S05]  /*0080*/  SHF.R.U32.HI R104, RZ, 0x5, R101 ;  /* 0x00000005ff687819 */ /* 0x004fca0000011665 */
[----:B------:R-:W2:Y:S02]  /*0090*/  SHFL.IDX PT, R0, R104, RZ, 0x1f ;  /* 0x00001fff68007589 */ /* 0x000ea400000e0000 */
[----:B--2---:R-:W-:Y:S01]  /*00a0*/  R2UR UR8, R0 ;  /* 0x00000000000872ca */ /* 0x004fe200000e0000 */
[----:B-1--4-:R-:W-:-:S14]  /*00b0*/  BRA.U UP0, `(.L_x_0) ;  /* 0x00000001002c7547 */ /* 0x012fdc000b800000 */
[----:B------:R-:W1:Y:S02]  /*00c0*/  LDCU.64 UR6, c[0x0][0x888] ;  /* 0x00011100ff0677ac */ /* 0x000e640008000a00 */
[----:B-1----:R-:W-:-:S04]  /*00d0*/  UISETP.NE.U32.AND UP0, UPT, UR6, URZ, UPT ;  /* 0x000000ff0600728c */ /* 0x002fc8000bf05070 */
[----:B------:R-:W-:-:S09]  /*00e0*/  UISETP.NE.AND.EX UP0, UPT, UR7, URZ, UPT, UP0 ;  /* 0x000000ff0700728c */ /* 0x000fd2000bf05300 */
[----:B------:R-:W-:Y:S05]  /*00f0*/  BRA.U !UP0, `(.L_x_1) ;  /* 0x0000000108107547 */ /* 0x000fea000b800000 */
[----:B------:R-:W1:Y:S02]  /*0100*/  LDC.64 R2, c[0x0][0x888] ;  /* 0x00022200ff027b82 */ /* 0x000e640000000a00 */
[----:B-1----:R1:W5:Y:S01]  /*0110*/  LDG.E R49, desc[UR40][R2.64] ;  /* 0x0000002802317981 */ /* 0x002362000c1e1900 */
[----:B------:R-:W-:Y:S01]  /*0120*/  HFMA2 R96, -RZ, RZ, 0, 5.9604644775390625e-08 ;  /* 0x00000001ff607431 */ /* 0x000fe200000001ff */
[----:B------:R-:W-:Y:S05]  /*0130*/  BRA `(.L_x_0) ;  /* 0x00000000000c7947 */ /* 0x000fea0003800000 */
.L_x_1:
[----:B------:R-:W1:Y:S01]  /*0140*/  LDCU UR6, c[0x0][0x880] ;  /* 0x00011000ff0677ac */ /* 0x000e620008000800 */
[----:B------:R-:W-:Y:S01]  /*0150*/  HFMA2 R96, -RZ, RZ, 0, 5.9604644775390625e-08 ;  /* 0x00000001ff607431 */ /* 0x000fe200000001ff */
[----:B-1----:R-:W-:-:S07]  /*0160*/  MOV R49, UR6 ;  /* 0x0000000600317c02 */ /* 0x002fce0008000f00 */
.L_x_0:
[----:B------:R-:W2:Y:S02]  /*0170*/  LDCU.64 UR6, c[0x0][0x8b0] ;  /* 0x00011600ff0677ac */ /* 0x000ea40008000a00 */
[----:B--2---:R-:W-:-:S04]  /*0180*/  UISETP.NE.U32.AND UP0, UPT, UR6, URZ, UPT ;  /* 0x000000ff0600728c */ /* 0x004fc8000bf05070 */
[----:B------:R-:W-:-:S09]  /*0190*/  UISETP.NE.AND.EX UP0, UPT, UR7, URZ, UPT, UP0 ;  /* 0x000000ff0700728c */ /* 0x000fd2000bf05300 */
[----:B------:R-:W-:Y:S05]  /*01a0*/  BRA.U UP0, `(.L_x_2) ;  /* 0x0000000100247547 */ /* 0x000fea000b800000 */
[----:B------:R-:W2:Y:S02]  /*01b0*/  LDCU.64 UR6, c[0x0][0x8a8] ;  /* 0x00011500ff0677ac */ /* 0x000ea40008000a00 */
[----:B--2---:R-:W-:-:S04]  /*01c0*/  UISETP.NE.U32.AND UP0, UPT, UR6, URZ, UPT ;  /* 0x000000ff0600728c */ /* 0x004fc8000bf05070 */
[----:B------:R-:W-:-:S09]  /*01d0*/  UISETP.NE.AND.EX UP0, UPT, UR7, URZ, UPT, UP0 ;  /* 0x000000ff0700728c */ /* 0x000fd2000bf05300 */
[----:B------:R-:W-:Y:S05]  /*01e0*/  BRA.U !UP0, `(.L_x_3) ;  /* 0x00000001080c7547 */ /* 0x000fea000b800000 */
[----:B-1----:R-:W1:Y:S02]  /*01f0*/  LDC.64 R2, c[0x0][0x8a8] ;  /* 0x00022a00ff027b82 */ /* 0x002e640000000a00 */
[----:B-1----:R2:W5:Y:S01]  /*0200*/  LDG.E R47, desc[UR40][R2.64] ;  /* 0x00000028022f7981 */ /* 0x002562000c1e1900 */
[----:B------:R-:W-:Y:S05]  /*0210*/  BRA `(.L_x_2) ;  /* 0x0000000000087947 */ /* 0x000fea0003800000 */
.L_x_3:
[----:B------:R-:W2:Y:S02]  /*0220*/  LDCU UR6, c[0x0][0x8a0] ;  /* 0x00011400ff0677ac */ /* 0x000ea40008000800 */
[----:B--2---:R-:W-:Y:S02]  /*0230*/  MOV R47, UR6 ;  /* 0x00000006002f7c02 */ /* 0x004fe40008000f00 */
.L_x_2:
[----:B------:R-:W-:Y:S01]  /*0240*/  IMAD.U32 R0, RZ, RZ, UR8 ;  /* 0x00000008ff007e24 */ /* 0x000fe2000f8e00ff */
[----:B------:R-:W-:Y:S04]  /*0250*/  BSSY.RECONVERGENT B0, `(.L_x_4) ;  /* 0x000000c000007945 */ /* 0x000fe80003800200 */
[C---:B------:R-:W-:Y:S02]  /*0260*/  ISETP.NE.OR P1, PT, R0.reuse, 0x1, !P5 ;  /* 0x000000010000780c */ /* 0x040fe40006f25670 */
[----:B------:R-:W-:-:S11]  /*0270*/  ISETP.NE.OR P0, PT, R0, 0x3, !P5 ;  /* 0x000000030000780c */ /* 0x000fd60006f05670 */
[----:B------:R-:W-:Y:S05]  /*0280*/  @P1 BRA `(.L_x_5) ;  /* 0x0000000000201947 */ /* 0x000fea0003800000 */
[----:B------:R-:W3:Y:S02]  /*0290*/  LDCU.64 UR6, c[0x0][0x348] ;  /* 0x00006900ff0677ac */ /* 0x000ee40008000a00 */
[----:B---3--:R-:W-:Y:S02]  /*02a0*/  UIADD3 UR10, UP1, UPT, UR6, 0x80, URZ ;  /* 0x00000080060a7890 */ /* 0x008fe4000ff3e0ff */
[----:B------:R-:W-:Y:S02]  /*02b0*/  UIADD3 UR6, UP0, UPT, UR6, 0x180, URZ ;  /* 0x0000018006067890 */ /* 0x000fe4000ff1e0ff */
[----:B------:R-:W-:Y:S02]  /*02c0*/  UIADD3.X UR11, UPT, UPT, URZ, UR7, URZ, UP1, !UPT ;  /* 0x00000007ff0b7290 */ /* 0x000fe40008ffe4ff */
[----:B------:R-:W-:-:S07]  /*02d0*/  UIADD3.X UR7, UPT, UPT, URZ, UR7, URZ, UP0, !UPT ;  /* 0x00000007ff077290 */ /* 0x000fce00087fe4ff */
[----:B------:R3:W-:Y:S02]  /*02e0*/  UTMACCTL.PF [UR10] ;  /* 0x000000000a0079b9 */ /* 0x0007e40008040000 */
[----:B------:R3:W-:Y:S02]  /*02f0*/  UTMACCTL.PF [UR6] ;  /* 0x00000000060079b9 */ /* 0x0007e40008040000 */
[----:B---3--:R-:W-:Y:S01]  /*0300*/  NOP ;  /* 0x0000000000007918 */ /* 0x008fe20000000000 */
.L_x_5:
[----:B------:R-:W-:Y:S05]  /*0310*/  BSYNC.RECONVERGENT B0 ;  /* 0x0000000000007941 */ /* 0x000fea0003800200 */
.L_x_4:
[----:B------:R-:W-:Y:S04]  /*0320*/  BSSY.RECONVERGENT B0, `(.L_x_6) ;  /* 0x000000a000007945 */ /* 0x000fe80003800200 */
        /* <DEDUP_REMOVED lines=9> */
.L_x_7:
[----:B------:R-:W-:Y:S05]  /*03c0*/  BSYNC.RECONVERGENT B0 ;  /* 0x0000000000007941 */ /* 0x000fea0003800200 */
.L_x_6:
[----:B------:R-:W3:Y:S01]  /*03d0*/  LDCU.64 UR6, c[0x0][0x888] ;  /* 0x00011100ff0677ac */ /* 0x000ee20008000a00 */
[----:B------:R-:W-:Y:S02]  /*03e0*/  UISETP.EQ.U32.AND UP1, UPT, UR4, URZ, UPT ;  /* 0x000000ff0400728c */ /* 0x000fe4000bf22070 */
[----:B------:R-:W-:Y:S02]  /*03f0*/  UPLOP3.LUT UP2, UPT, UPT, UPT, UPT, 0x80, 0x8 ;  /* 0x000000000008789c */ /* 0x000fe40003f4f070 */
[----:B---3--:R-:W-:-:S04]  /*0400*/  UISETP.NE.U32.AND UP0, UPT, UR6, URZ, UPT ;  /* 0x000000ff0600728c */ /* 0x008fc8000bf05070 */
[----:B------:R-:W-:-:S04]  /*0410*/  UISETP.NE.AND.EX UP0, UPT, UR7, URZ, UPT, UP0 ;  /* 0x000000ff0700728c */ /* 0x000fc8000bf05300 */
[----:B------:R-:W-:-:S04]  /*0420*/  UISETP.EQ.OR.EX UP3, UPT, UR5, URZ, !UP0, UP1 ;  /* 0x000000ff0500728c */ /* 0x000fc8000c762710 */
[----:B------:R-:W-:-:S05]  /*0430*/  UP2UR UR44, UPR, URZ, 0x8 ;  /* 0x00000008ff2c7883 */ /* 0x000fca0008000000 */
[----:B------:R-:W-:Y:S07]  /*0440*/  BRA.U !UP3, `(.L_x_8) ;  /* 0x000000010b207547 */ /* 0x000fee000b800000 */
[----:B------:R-:W-:Y:S01]  /*0450*/  UISETP.NE.U32.AND UP2, UPT, UR4, URZ, UPT ;  /* 0x000000ff0400728c */ /* 0x000fe2000bf45070 */
[----:B-----5:R-:W-:Y:S01]  /*0460*/  FSETP.NEU.AND P0, PT, R49, RZ, PT ;  /* 0x000000ff3100720b */ /* 0x020fe20003f0d000 */
[----:B------:R-:W-:Y:S02]  /*0470*/  USEL UR4, URZ, 0xffffffff, UP0 ;  /* 0xffffffffff047887 */ /* 0x000fe40008000000 */
[----:B------:R-:W-:-:S10]  /*0480*/  UISETP.NE.AND.EX UP2, UPT, UR5, URZ, UPT, UP2 ;  /* 0x000000ff0500728c */ /* 0x000fd4000bf45320 */
[----:B------:R-:W-:Y:S01]  /*0490*/  VOTEU.ANY UP1, P0 ;  /* 0x0000000000ff7886 */ /* 0x000fe20000020100 */
[----:B------:R-:W-:-:S04]  /*04a0*/  @!UP2 USEL UR4, URZ, 0xffffffff, UP1 ;  /* 0xffffffffff04a887 */ /* 0x000fc80008800000 */
[----:B------:R-:W-:-:S04]  /*04b0*/  ULOP3.LUT UR4, UR4, 0x1, URZ, 0xc0, !UPT ;  /* 0x0000000104047892 */ /* 0x000fc8000f8ec0ff */
[----:B------:R-:W-:-:S11]  /*04c0*/  UISETP.NE.U32.AND UP2, UPT, UR4, 0x1, UPT ;  /* 0x000000010400788c */ /* 0x000fd6000bf45070 */
.L_x_8:
[----:B-12---:R-:W1:Y:S01]  /*04d0*/  SHFL.IDX PT, R2, R104, RZ, 0x1f ;  /* 0x00001fff68027589 */ /* 0x006e6200000e0000 */
[----:B------:R-:W-:-:S04]  /*04e0*/  UISETP.NE.AND UP1, UPT, UR8, 0x2, UPT ;  /* 0x000000020800788c */ /* 0x000fc8000bf25270 */
[----:B------:R-:W-:Y:S01]  /*04f0*/  USEL UR13, URZ, 0x1, UP1 ;  /* 0x00000001ff0d7887 */ /* 0x000fe20008800000 */
[----:B-1----:R-:W-:-:S13]  /*0500*/  ISETP.NE.AND P0, PT, R2, RZ, PT ;  /* 0x000000ff0200720c */ /* 0x002fda0003f05270 */
[----:B------:R-:W-:Y:S05]  /*0510*/  @P0 BRA `(.L_x_9) ;  /* 0x00000000009c0947 */ /* 0x000fea0003800000 */
[----:B------:R-:W-:Y:S01]  /*0520*/  ELECT P0, URZ, PT ;  /* 0x0000000000ff782f */ /* 0x000fe20003800000 */
[----:B------:R-:W-:-:S12]  /*0530*/  BSSY.RECONVERGENT B0, `(.L_x_9) ;  /* 0x0000025000007945 */ /* 0x000fd80003800200 */
[----:B------:R-:W-:Y:S05]  /*0540*/  @!P0 BRA `(.L_x_10) ;  /* 0x00000000008c8947 */ /* 0x000fea0003800000 */
[----:B------:R-:W1:Y:S01]  /*0550*/  S2UR UR5, SR_CgaCtaId ;  /* 0x00000000000579c3 */ /* 0x000e620000008800 */
[----:B------:R-:W-:Y:S01]  /*0560*/  UMOV UR6, 0x400 ;  /* 0x0000040000067882 */ /* 0x000fe20000000000 */
[----:B------:R-:W-:Y:S01]  /*0570*/  UMOV UR4, 0x1 ;  /* 0x0000000100047882 */ /* 0x000fe20000000000 */
[----:B-1----:R-:W-:Y:S02]  /*0580*/  ULEA UR5, UR5, UR6, 0x18 ;  /* 0x0000000605057291 */ /* 0x002fe4000f8ec0ff */
[----:B------:R-:W-:-:S04]  /*0590*/  UIADD3 UR6, UPT, UPT, -UR4, 0x100000, URZ ;  /* 0x0010000004067890 */ /* 0x000fc8000fffe1ff */
[----:B------:R-:W-:Y:S02]  /*05a0*/  USHF.L.U32 UR7, UR6, 0xb, URZ ;  /* 0x0000000b06077899 */ /* 0x000fe400080006ff */
[----:B------:R-:W-:Y:S01]  /*05b0*/  USHF.L.U32 UR6, UR6, 0x1, URZ ;  /* 0x0000000106067899 */ /* 0x000fe200080006ff */
[----:B------:R-:W1:Y:S11]  /*05c0*/  FENCE.VIEW.ASYNC.S ;  /* 0x00000000000073c6 */ /* 0x000e760000000000 */
[----:B-1----:R1:W2:Y:S01]  /*05d0*/  SYNCS.EXCH.64 URZ, [UR5], UR6 ;  /* 0x0000000605ff75b2 */ /* 0x0022a20008000100 */
[----:B------:R1:W3:Y:S01]  /*05e0*/  SYNCS.EXCH.64 URZ, [UR5+0x68], UR6 ;  /* 0x0000680605ff75b2 */ /* 0x0002e20008000100 */
[----:B------:R1:W4:Y:S01]  /*05f0*/  SYNCS.EXCH.64 URZ, [UR5+0x8], UR6 ;  /* 0x0000080605ff75b2 */ /* 0x0003220008000100 */
[----:B------:R1:W1:Y:S01]  /*0600*/  SYNCS.EXCH.64 URZ, [UR5+0x70], UR6 ;  /* 0x0000700605ff75b2 */ /* 0x0002620008000100 */
        /* <DEDUP_REMOVED lines=22> */
[----:B--234-:R-:W-:Y:S01]  /*0770*/  NOP ;  /* 0x0000000000007918 */ /* 0x01cfe20000000000 */
.L_x_10:
[----:B-1----:R-:W-:Y:S05]  /*0780*/  BSYNC.RECONVERGENT B0 ;  /* 0x0000000000007941 */ /* 0x002fea0003800200 */
.L_x_9:
[----:B------:R-:W1:Y:S01]  /*0790*/  SHFL.IDX PT, R2, R104, RZ, 0x1f ;  /* 0x00001fff68027589 */ /* 0x000e6200000e0000 */
[----:B------:R-:W-:Y:S01]  /*07a0*/  NOP ;  /* 0x0000000000007918 */ /* 0x000fe20000000000 */
[----:B-1----:R-:W-:-:S13]  /*07b0*/  ISETP.NE.AND P0, PT, R2, 0x1, PT ;  /* 0x000000010200780c */ /* 0x002fda0003f05270 */
[----:B------:R-:W-:Y:S05]  /*07c0*/  @P0 BRA `(.L_x_11) ;  /* 0x0000000000400947 */ /* 0x000fea0003800000 */
[----:B------:R-:W1:Y:S01]  /*07d0*/  S2UR UR6, SR_CgaCtaId ;  /* 0x00000000000679c3 */ /* 0x000e620000008800 */
[----:B------:R-:W-:Y:S01]  /*07e0*/  UMOV UR7, 0x400 ;  /* 0x0000040000077882 */ /* 0x000fe20000000000 */
[----:B------:R-:W-:Y:S01]  /*07f0*/  UMOV UR5, 0x20 ;  /* 0x0000002000057882 */ /* 0x000fe20000000000 */
[----:B------:R-:W-:Y:S01]  /*0800*/  UMOV UR4, 0x80 ;  /* 0x0000008000047882 */ /* 0x000fe20000000000 */
[----:B------:R-:W-:-:S04]  /*0810*/  UIADD3 UR10, UPT, UPT, -UR5, 0x100000, URZ ;  /* 0x00100000050a7890 */ /* 0x000fc8000fffe1ff */
[----:B------:R-:W-:Y:S02]  /*0820*/  USHF.L.U32 UR11, UR10, 0xb, URZ ;  /* 0x0000000b0a0b7899 */ /* 0x000fe400080006ff */
[----:B------:R-:W-:Y:S02]  /*0830*/  USHF.L.U32 UR10, UR10, 0x1, URZ ;  /* 0x000000010a0a7899 */ /* 0x000fe400080006ff */
[----:B------:R-:W-:-:S04]  /*0840*/  UIADD3 UR4, UPT, UPT, -UR4, 0x100000, URZ ;  /* 0x0010000004047890 */ /* 0x000fc8000fffe1ff */
[----:B------:R-:W-:Y:S02]  /*0850*/  USHF.L.U32 UR5, UR4, 0xb, URZ ;  /* 0x0000000b04057899 */ /* 0x000fe400080006ff */
[----:B------:R-:W-:Y:S01]  /*0860*/  USHF.L.U32 UR4, UR4, 0x1, URZ ;  /* 0x0000000104047899 */ /* 0x000fe200080006ff */
[----:B------:R-:W-:Y:S01]  /*0870*/  ELECT P0, URZ, PT ;  /* 0x0000000000ff782f */ /* 0x000fe20003800000 */
[----:B-1----:R-:W-:Y:S01]  /*0880*/  ULEA UR6, UR6, UR7, 0x18 ;  /* 0x0000000706067291 */ /* 0x002fe2000f8ec0ff */
[----:B------:R-:W1:Y:S11]  /*0890*/  FENCE.VIEW.ASYNC.S ;  /* 0x00000000000073c6 */ /* 0x000e760000000000 */
[----:B-1----:R1:W2:Y:S01]  /*08a0*/  SYNCS.EXCH.64 URZ, [UR6+0xd0], UR10 ;  /* 0x0000d00a06ff75b2 */ /* 0x0022a20008000100 */
[----:B------:R1:W3:Y:S01]  /*08b0*/  SYNCS.EXCH.64 URZ, [UR6+0xd8], UR4 ;  /* 0x0000d80406ff75b2 */ /* 0x0002e20008000100 */
[----:B------:R-:W-:Y:S01]  /*08c0*/  NOP ;  /* 0x0000000000007918 */ /* 0x000fe20000000000 */
.L_x_11:
[----:B------:R-:W4:Y:S01]  /*08d0*/  SHFL.IDX PT, R2, R104, RZ, 0x1f ;  /* 0x00001fff68027589 */ /* 0x000f2200000e0000 */
[----:B------:R-:W-:Y:S01]  /*08e0*/  NOP ;  /* 0x0000000000007918 */ /* 0x000fe20000000000 */
[----:B----4-:R-:W-:-:S13]  /*08f0*/  ISETP.NE.AND P0, PT, R2, 0x3, PT ;  /* 0x000000030200780c */ /* 0x010fda0003f05270 */
[----:B------:R-:W-:Y:S05]  /*0900*/  @P0 BRA `(.L_x_12) ;  /* 0x0000000000300947 */ /* 0x000fea0003800000 */
[----:B-1----:R-:W1:Y:S01]  /*0910*/  S2UR UR5, SR_CgaCtaId ;  /* 0x00000000000579c3 */ /* 0x002e620000008800 */
[----:B------:R-:W-:Y:S01]  /*0920*/  UMOV UR6, 0x400 ;  /* 0x0000040000067882 */ /* 0x000fe20000000000 */
[----:B------:R-:W-:Y:S01]  /*0930*/  UMOV UR4, 0x20 ;  /* 0x0000002000047882 */ /* 0x000fe20000000000 */
[----:B------:R-:W-:Y:S01]  /*0940*/  ELECT P0, URZ, PT ;  /* 0x0000000000ff782f */ /* 0x000fe20003800000 */
[----:B-1----:R-:W-:Y:S02]  /*0950*/  ULEA UR5, UR5, UR6, 0x18 ;  /* 0x0000000605057291 */ /* 0x002fe4000f8ec0ff */
[----:B------:R-:W-:-:S04]  /*0960*/  UIADD3 UR6, UPT, UPT, -UR4, 0x100000, URZ ;  /* 0x0010000004067890 */ /* 0x000fc8000fffe1ff */
[----:B------:R-:W-:Y:S02]  /*0970*/  USHF.L.U32 UR7, UR6, 0xb, URZ ;  /* 0x0000000b06077899 */ /* 0x000fe400080006ff */
[----:B------:R-:W-:Y:S01]  /*0980*/  USHF.L.U32 UR6, UR6, 0x1, URZ ;  /* 0x0000000106067899 */ /* 0x000fe200080006ff */
[----:B------:R-:W1:Y:S11]  /*0990*/  FENCE.VIEW.ASYNC.S ;  /* 0x00000000000073c6 */ /* 0x000e760000000000 */
[----:B-1----:R4:W1:Y:S01]  /*09a0*/  SYNCS.EXCH.64 URZ, [UR5+0xe0], UR6 ;  /* 0x0000e00605ff75b2 */ /* 0x0028620008000100 */
[----:B------:R4:W1:Y:S02]  /*09b0*/  SYNCS.EXCH.64 URZ, [UR5+0xe8], UR6 ;  /* 0x0000e80605ff75b2 */ /* 0x0008640008000100 */
[----:B----4-:R-:W-:Y:S01]  /*09c0*/  NOP ;  /* 0x0000000000007918 */ /* 0x010fe20000000000 */
.L_x_12:
[----:B------:R-:W4:Y:S01]  /*09d0*/  SHFL.IDX PT, R2, R104, RZ, 0x1f ;  /* 0x00001fff68027589 */ /* 0x000f2200000e0000 */
[----:B------:R-:W-:Y:S01]  /*09e0*/  NOP ;  /* 0x0000000000007918 */ /* 0x000fe20000000000 */
[----:B----4-:R-:W-:-:S13]  /*09f0*/  ISETP.NE.AND P0, PT, R2, 0x4, PT ;  /* 0x000000040200780c */ /* 0x010fda0003f05270 */
[----:B------:R-:W-:Y:S05]  /*0a00*/  @P0 BRA `(.L_x_13) ;  /* 0x00000000004c0947 */ /* 0x000fea0003800000 */
[----:B-1----:R-:W1:Y:S01]  /*0a10*/  S2UR UR5, SR_CgaCtaId ;  /* 0x00000000000579c3 */ /* 0x002e620000008800 */
[----:B------:R-:W-:Y:S01]  /*0a20*/  UMOV UR7, 0x100 ;  /* 0x0000010000077882 */ /* 0x000fe20000000000 */
[----:B------:R-:W-:Y:S01]  /*0a30*/  UMOV UR6, 0x400 ;  /* 0x0000040000067882 */ /* 0x000fe20000000000 */
[----:B------:R-:W-:Y:S01]  /*0a40*/  USEL UR7, UR7, 0xe0, UP2 ;  /* 0x000000e007077887 */ /* 0x000fe20009000000 */
[----:B------:R-:W-:Y:S01]  /*0a50*/  UMOV UR4, 0x1 ;  /* 0x0000000100047882 */ /* 0x000fe20000000000 */
[----:B------:R-:W-:Y:S01]  /*0a60*/  ELECT P0, URZ, PT ;  /* 0x0000000000ff782f */ /* 0x000fe20003800000 */
[----:B------:R-:W-:-:S04]  /*0a70*/  UIADD3 UR10, UPT, UPT, -UR4, 0x100000, URZ ;  /* 0x00100000040a7890 */ /* 0x000fc8000fffe1ff */
[----:B------:R-:W-:Y:S02]  /*0a80*/  USHF.L.U32 UR11, UR10, 0xb, URZ ;  /* 0x0000000b0a0b7899 */ /* 0x000fe400080006ff */
[----:B------:R-:W-:Y:S02]  /*0a90*/  USHF.L.U32 UR10, UR10, 0x1, URZ ;  /* 0x000000010a0a7899 */ /* 0x000fe400080006ff */
[----:B-1----:R-:W-:Y:S02]  /*0aa0*/  ULEA UR5, UR5, UR6, 0x18 ;  /* 0x0000000605057291 */ /* 0x002fe4000f8ec0ff */
[----:B------:R-:W-:-:S04]  /*0ab0*/  UIADD3 UR6, UPT, UPT, -UR7, 0x100000, URZ ;  /* 0x0010000007067890 */ /* 0x000fc8000fffe1ff */
[----:B------:R-:W-:Y:S02]  /*0ac0*/  USHF.L.U32 UR7, UR6, 0xb, URZ ;  /* 0x0000000b06077899 */ /* 0x000fe400080006ff */
[----:B------:R-:W-:Y:S01]  /*0ad0*/  USHF.L.U32 UR6, UR6, 0x1, URZ ;  /* 0x0000000106067899 */ /* 0x000fe200080006ff */
[----:B------:R-:W1:Y:S03]  /*0ae0*/  FENCE.VIEW.ASYNC.S ;  /* 0x00000000000073c6 */ /* 0x000e660000000000 */
[----:B-1----:R4:W1:Y:S08]  /*0af0*/  SYNCS.EXCH.64 URZ, [UR5+0xf0], UR10 ;  /* 0x0000f00a05ff75b2 */ /* 0x0028700008000100 */
[----:B------:R4:W1:Y:S01]  /*0b00*/  SYNCS.EXCH.64 URZ, [UR5+0x100], UR6 ;  /* 0x0001000605ff75b2 */ /* 0x0008620008000100 */
[----:B------:R4:W1:Y:S01]  /*0b10*/  SYNCS.EXCH.64 URZ, [UR5+0xf8], UR10 ;  /* 0x0000f80a05ff75b2 */ /* 0x0008620008000100 */
[----:B------:R4:W1:Y:S02]  /*0b20*/  SYNCS.EXCH.64 URZ, [UR5+0x108], UR6 ;  /* 0x0001080605ff75b2 */ /* 0x0008640008000100 */
[----:B----4-:R-:W-:Y:S01]  /*0b30*/  NOP ;  /* 0x0000000000007918 */ /* 0x010fe20000000000 */
.L_x_13:
[----:B------:R-:W4:Y:S01]  /*0b40*/  SHFL.IDX PT, R2, R104, RZ, 0x1f ;  /* 0x00001fff68027589 */ /* 0x000f2200000e0000 */
[----:B------:R-:W-:Y:S01]  /*0b50*/  NOP ;  /* 0x0000000000007918 */ /* 0x000fe20000000000 */
[----:B----4-:R-:W-:-:S13]  /*0b60*/  ISETP.NE.AND P0, PT, R2, 0x5, PT ;  /* 0x000000050200780c */ /* 0x010fda0003f05270 */
[----:B------:R-:W-:Y:S05]  /*0b70*/  @P0 BRA `(.L_x_14) ;  /* 0x0000000000580947 */ /* 0x000fea0003800000 */
[----:B-1----:R-:W1:Y:S01]  /*0b80*/  S2UR UR6, SR_CgaCtaId ;  /* 0x00000000000679c3 */ /* 0x002e620000008800 */
        /* <DEDUP_REMOVED lines=12> */
[----:B-1----:R4:W1:Y:S01]  /*0c50*/  SYNCS.EXCH.64 URZ, [UR6+0x110], UR10 ;  /* 0x0001100a06ff75b2 */ /* 0x0028620008000100 */
[----:B------:R4:W1:Y:S01]  /*0c60*/  SYNCS.EXCH.64 URZ, [UR6+0x130], UR4 ;  /* 0x0001300406ff75b2 */ /* 0x0008620008000100 */
[----:B------:R4:W1:Y:S01]  /*0c70*/  SYNCS.EXCH.64 URZ, [UR6+0x118], UR10 ;  /* 0x0001180a06ff75b2 */ /* 0x0008620008000100 */
[----:B------:R4:W1:Y:S01]  /*0c80*/  SYNCS.EXCH.64 URZ, [UR6+0x138], UR4 ;  /* 0x0001380406ff75b2 */ /* 0x0008620008000100 */
[----:B------:R4:W1:Y:S01]  /*0c90*/  SYNCS.EXCH.64 URZ, [UR6+0x120], UR10 ;  /* 0x0001200a06ff75b2 */ /* 0x0008620008000100 */
[----:B------:R4:W1:Y:S01]  /*0ca0*/  SYNCS.EXCH.64 URZ, [UR6+0x140], UR4 ;  /* 0x0001400406ff75b2 */ /* 0x0008620008000100 */
[----:B------:R4:W1:Y:S01]  /*0cb0*/  SYNCS.EXCH.64 URZ, [UR6+0x128], UR10 ;  /* 0x0001280a06ff75b2 */ /* 0x0008620008000100 */
[----:B------:R4:W1:Y:S02]  /*0cc0*/  SYNCS.EXCH.64 URZ, [UR6+0x148], UR4 ;  /* 0x0001480406ff75b2 */ /* 0x0008640008000100 */
[----:B----4-:R-:W-:Y:S01]  /*0cd0*/  NOP ;  /* 0x0000000000007918 */ /* 0x010fe20000000000 */
.L_x_14:
        /* <DEDUP_REMOVED lines=14> */
[----:B------:R4:W1:Y:S01]  /*0dc0*/  SYNCS.EXCH.64 URZ, [UR5+0x160], UR6 ;  /* 0x0001600605ff75b2 */ /* 0x0008620008000100 */
[----:B------:R4:W1:Y:S01]  /*0dd0*/  SYNCS.EXCH.64 URZ, [UR5+0x158], UR6 ;  /* 0x0001580605ff75b2 */ /* 0x0008620008000100 */
[----:B------:R4:W1:Y:S02]  /*0de0*/  SYNCS.EXCH.64 URZ, [UR5+0x168], UR6 ;  /* 0x0001680605ff75b2 */ /* 0x0008640008000100 */
[----:B----4-:R-:W-:Y:S01]  /*0df0*/  NOP ;  /* 0x0000000000007918 */ /* 0x010fe20000000000 */
.L_x_15:
[----:B-1----:R-:W1:Y:S01]  /*0e00*/  S2UR UR5, SR_CTAID.X ;  /* 0x00000000000579c3 */ /* 0x002e620000002500 */
[----:B------:R-:W-:-:S05]  /*0e10*/  CS2R.32 R97, SR_CgaSize ;  /* 0x0000000000617805 */ /* 0x000fca0000008a00 */
[----:B------:R-:W-:-:S05]  /*0e20*/  IMAD R97, R97, -0xa0, RZ ;  /* 0xffffff6061617824 */ /* 0x000fca00078e02ff */
[----:B------:R-:W-:-:S14]  /*0e30*/  R2UR UR7, R97 ;  /* 0x00000000610772ca */ /* 0x000fdc00000e0000 */
[----:B------:R-:W4:Y:S01]  /*0e40*/  LDCU UR7, c[0x0][UR7+0x2b0] ;  /* 0x00005600070777ac */ /* 0x000f220008000800 */
[----:B------:R-:W-:Y:S01]  /*0e50*/  NOP ;  /* 0x0000000000007918 */ /* 0x000fe20000000000 */
[----:B------:R-:W-:-:S05]  /*0e60*/  CS2R.32 R97, SR_CgaSize ;  /* 0x0000000000617805 */ /* 0x000fca0000008a00 */
[----:B------:R-:W-:-:S05]  /*0e70*/  IMAD R97, R97, -0xa0, RZ ;  /* 0xffffff6061617824 */ /* 0x000fca00078e02ff */
[----:B------:R-:W-:-:S14]  /*0e80*/  R2UR UR6, R97 ;  /* 0x00000000610672ca */ /* 0x000fdc00000e0000 */
[----:B------:R-:W2:Y:S01]  /*0e90*/  LDCU UR6, c[0x0][UR6+0x2b4] ;  /* 0x00005680060677ac */ /* 0x000ea20008000800 */
[----:B------:R-:W3:Y:S08]  /*0ea0*/  S2UR UR4, SR_CTAID.Y ;  /* 0x00000000000479c3 */ /* 0x000ef00000002600 */
[----:B------:R-:W2:Y:S01]  /*0eb0*/  LDC R9, c[0x0][0xb24] ;  /* 0x0002c900ff097b82 */ /* 0x000ea20000000800 */
[----:B-1----:R-:W-:-:S02]  /*0ec0*/  I2FP.F32.U32 R5, UR5 ;  /* 0x0000000500057c45 */ /* 0x002fc40008201000 */
[----:B------:R-:W-:-:S05]  /*0ed0*/  CS2R.32 R3, SR_CgaSize ;  /* 0x0000000000037805 */ /* 0x000fca0000008a00 */
[----:B------:R-:W-:-:S06]  /*0ee0*/  IMAD R3, R3, -0xa0, RZ ;  /* 0xffffff6003037824 */ /* 0x000fcc00078e02ff */
[----:B------:R-:W1:Y:S01]  /*0ef0*/  LDC R3, c[0x0][R3+0x2a0] ;  /* 0x0000a80003037b82 */ /* 0x000e620000000800 */
[----:B------:R-:W-:Y:S01]  /*0f00*/  MOV R97, UR5 ;  /* 0x0000000500617c02 */ /* 0x000fe20008000f00 */
[----:B----4-:R-:W-:Y:S01]  /*0f10*/  FMUL R5, R5, UR7 ;  /* 0x0000000705057c20 */ /* 0x010fe20008400000 */
[----:B---3--:R-:W-:Y:S02]  /*0f20*/  I2FP.F32.U32 R4, UR4 ;  /* 0x0000000400047c45 */ /* 0x008fe40008201000 */
[----:B------:R-:W-:-:S05]  /*0f30*/  CS2R.32 R2, SR_CgaSize ;  /* 0x0000000000027805 */ /* 0x000fca0000008a00 */
[----:B------:R-:W-:-:S06]  /*0f40*/  IMAD R2, R2, -0xa0, RZ ;  /* 0xffffff6002027824 */ /* 0x000fcc00078e02ff */
[----:B------:R-:W3:Y:S01]  /*0f50*/  LDC R2, c[0x0][R2+0x2a4] ;  /* 0x0000a90002027b82 */ /* 0x000ee20000000800 */
[----:B------:R-:W4:Y:S01]  /*0f60*/  F2I.U32.TRUNC.NTZ R90, R5 ;  /* 0x00000005005a7305 */ /* 0x000f22000020f000 */
[----:B------:R-:W-:Y:S01]  /*0f70*/  MOV R91, UR4 ;  /* 0x00000004005b7c02 */ /* 0x000fe20008000f00 */
[----:B--2---:R-:W-:-:S05]  /*0f80*/  FMUL R4, R4, UR6 ;  /* 0x0000000604047c20 */ /* 0x004fca0008400000 */
[----:B------:R-:W-:Y:S01]  /*0f90*/  BAR.SYNC.DEFER_BLOCKING 0x0 ;  /* 0x0000000000007b1d */ /* 0x000fe20000010000 */
[----:B------:R-:W-:-:S05]  /*0fa0*/  ISETP.GE.AND P0, PT, R9, 0x1, PT ;  /* 0x000000010900780c */ /* 0x000fca0003f06270 */
[----:B------:R-:W2:Y:S02]  /*0fb0*/  F2I.U32.TRUNC.NTZ R79, R4 ;  /* 0x00000004004f7305 */ /* 0x000ea4000020f000 */
[----:B------:R-:W3:Y:S01]  /*0fc0*/  S2UR UR36, SR_CTAID.Z ;  /* 0x00000000002479c3 */ /* 0x000ee20000002700 */
[----:B----4-:R-:W-:-:S05]  /*0fd0*/  IADD3 R90, PT, PT, -R90, RZ, RZ ;  /* 0x000000ff5a5a7210 */ /* 0x010fca0007ffe1ff */
[----:B-1----:R-:W-:Y:S01]  /*0fe0*/  IMAD R90, R3, R90, UR5 ;  /* 0x00000005035a7e24 */ /* 0x002fe2000f8e025a */
[----:B--2---:R-:W-:-:S05]  /*0ff0*/  IADD3 R79, PT, PT, -R79, RZ, RZ ;  /* 0x000000ff4f4f7210 */ /* 0x004fca0007ffe1ff */
[----:B---3--:R-:W-:Y:S01]  /*1000*/  IMAD R79, R2, R79, UR4 ;  /* 0x00000004024f7e24 */ /* 0x008fe2000f8e024f */
[----:B------:R-:W-:Y:S06]  /*1010*/  @!P0 BRA `(.L_x_16) ;  /* 0x0000000000b88947 */ /* 0x000fec0003800000 */
[----:B------:R-:W1:Y:S01]  /*1020*/  LDC.64 R4, c[0x0][0xb18] ;  /* 0x0002c600ff047b82 */ /* 0x000e620000000a00 */
[----:B------:R-:W-:-:S07]  /*1030*/  ISETP.NE.AND P0, PT, R9, 0x1, PT ;  /* 0x000000010900780c */ /* 0x000fce0003f05270 */
[----:B------:R-:W2:Y:S08]  /*1040*/  LDC R10, c[0x0][0xb0c] ;  /* 0x0002c300ff0a7b82 */ /* 0x000eb00000000800 */
[----:B------:R-:W3:Y:S08]  /*1050*/  LDC R11, c[0x0][0x370] ;  /* 0x0000dc00ff0b7b82 */ /* 0x000ef00000000800 */
[----:B------:R-:W4:Y:S01]  /*1060*/  LDC R12, c[0x0][0x374] ;  /* 0x0000dd00ff0c7b82 */ /* 0x000f220000000800 */
[----:B-1----:R-:W-:-:S07]  /*1070*/  ISETP.NE.AND P1, PT, R4, 0x1, PT ;  /* 0x000000010400780c */ /* 0x002fce0003f25270 */
[----:B------:R-:W3:Y:S01]  /*1080*/  LDC.64 R6, c[0x0][0xb10] ;  /* 0x0002c400ff067b82 */ /* 0x000ee20000000a00 */
[----:B--2---:R-:W-:-:S07]  /*1090*/  ISETP.NE.AND P2, PT, R10, 0x1, PT ;  /* 0x000000010a00780c */ /* 0x004fce0003f45270 */
[----:B------:R-:W1:Y:S08]  /*10a0*/  LDC R8, c[0x0][0xb20] ;  /* 0x0002c800ff087b82 */ /* 0x000e700000000800 */
[----:B------:R-:W2:Y:S01]  /*10b0*/  LDC.64 R2, c[0x0][0xb28] ;  /* 0x0002ca00ff027b82 */ /* 0x000ea20000000a00 */
[----:B----4-:R-:W-:-:S04]  /*10c0*/  IMAD.HI.U32 R13, R12, R5, RZ ;  /* 0x000000050c0d7227 */ /* 0x010fc800078e00ff */
[----:B------:R-:W-:-:S04]  /*10d0*/  IMAD.HI.U32 R5, R91, R5, RZ ;  /* 0x000000055b057227 */ /* 0x000fc800078e00ff */
[----:B---3--:R-:W-:-:S04]  /*10e0*/  IMAD.HI.U32 R14, R11, R6, RZ ;  /* 0x000000060b0e7227 */ /* 0x008fc800078e00ff */
[----:B------:R-:W-:Y:S01]  /*10f0*/  IMAD.HI.U32 R16, R97, R6, RZ ;  /* 0x0000000661107227 */ /* 0x000fe200078e00ff */
[-C--:B------:R-:W-:Y:S02]  /*1100*/  @P2 SHF.R.U32.HI R11, RZ, R7.reuse, R14 ;  /* 0x00000007ff0b2219 */ /* 0x080fe4000001160e */
[-C--:B-1----:R-:W-:Y:S02]  /*1110*/  @P1 SHF.R.U32.HI R12, RZ, R8.reuse, R13 ;  /* 0x00000008ff0c1219 */ /* 0x082fe4000001160d */
[----:B------:R-:W-:Y:S02]  /*1120*/  SHF.R.U32.HI R8, RZ, R8, R5 ;  /* 0x00000008ff087219 */ /* 0x000fe40000011605 */
[----:B------:R-:W-:Y:S02]  /*1130*/  SHF.R.U32.HI R16, RZ, R7, R16 ;  /* 0x00000007ff107219 */ /* 0x000fe40000011610 */
[----:B------:R-:W-:Y:S01]  /*1140*/  SEL R5, R91, R8, !P1 ;  /* 0x000000085b057207 */ /* 0x000fe20004800000 */
[----:B--2---:R-:W-:Y:S01]  /*1150*/  IMAD.HI.U32 R14, R12, R2, RZ ;  /* 0x000000020c0e7227 */ /* 0x004fe200078e00ff */
[----:B------:R-:W-:-:S03]  /*1160*/  SEL R7, R97, R16, !P2 ;  /* 0x0000001061077207 */ /* 0x000fc60005000000 */
[----:B------:R-:W-:Y:S01]  /*1170*/  IMAD.HI.U32 R6, R11, R2, RZ ;  /* 0x000000020b067227 */ /* 0x000fe200078e00ff */
[----:B------:R-:W-:-:S04]  /*1180*/  @P0 SHF.R.U32.HI R12, RZ, R3, R14 ;  /* 0x00000003ff0c0219 */ /* 0x000fc8000001160e */
[----:B------:R-:W-:Y:S01]  /*1190*/  @P0 SHF.R.U32.HI R11, RZ, R3, R6 ;  /* 0x00000003ff0b0219 */ /* 0x000fe20000011606 */
[----:B------:R-:W-:-:S04]  /*11a0*/  IMAD R12, R12, R9, RZ ;  /* 0x000000090c0c7224 */ /* 0x000fc800078e02ff */
[----:B------:R-:W-:Y:S01]  /*11b0*/  IMAD R6, R11, R9, RZ ;  /* 0x000000090b067224 */ /* 0x000fe200078e02ff */
[----:B------:R-:W-:-:S04]  /*11c0*/  ISETP.GE.AND P1, PT, R5, R12, PT ;  /* 0x0000000c0500720c */ /* 0x000fc80003f26270 */
[----:B------:R-:W-:Y:S01]  /*11d0*/  ISETP.GE.OR P1, PT, R7, R6, P1 ;  /* 0x000000060700720c */ /* 0x000fe20000f26670 */
[----:B------:R-:W-:-:S05]  /*11e0*/  IMAD.HI.U32 R6, R5, R2, RZ ;  /* 0x0000000205067227 */ /* 0x000fca00078e00ff */
[----:B------:R-:W-:-:S04]  /*11f0*/  SHF.R.U32.HI R6, RZ, R3, R6 ;  /* 0x00000003ff067219 */ /* 0x000fc80000011606 */
[----:B------:R-:W-:-:S03]  /*1200*/  SEL R6, R5, R6, !P0 ;  /* 0x0000000605067207 */ /* 0x000fc60004000000 */
[----:B------:R-:W-:Y:S01]  /*1210*/  @!P1 IMAD.HI.U32 R8, R7, R2, RZ ;  /* 0x0000000207089227 */ /* 0x000fe200078e00ff */
[----:B------:R-:W-:-:S04]  /*1220*/  IADD3 R2, PT, PT, -R6, RZ, RZ ;  /* 0x000000ff06027210 */ /* 0x000fc80007ffe1ff */
[----:B------:R-:W-:Y:S01]  /*1230*/  @!P1 SHF.R.U32.HI R8, RZ, R3, R8 ;  /* 0x00000003ff089219 */ /* 0x000fe20000011608 */
[----:B------:R-:W-:-:S03]  /*1240*/  IMAD R2, R9, R2, R5 ;  /* 0x0000000209027224 */ /* 0x000fc600078e0205 */
[----:B------:R-:W-:Y:S02]  /*1250*/  @!P1 SEL R3, R7, R8, !P0 ;  /* 0x0000000807039207 */ /* 0x000fe40004000000 */
[----:B------:R-:W-:-:S03]  /*1260*/  IADD3 R8, PT, PT, -R5, RZ, RZ ;  /* 0x000000ff05087210 */ /* 0x000fc60007ffe1ff */
[--C-:B------:R-:W-:Y:S02]  /*1270*/  @!P1 IMAD.IADD R6, R6, 0x1, -R3.reuse ;  /* 0x0000000106069824 */ /* 0x100fe400078e0a03 */
[----:B------:R-:W-:Y:S01]  /*1280*/  @!P1 IMAD R3, R2, R11, R3 ;  /* 0x0000000b02039224 */ /* 0x000fe200078e0203 */
[----:B------:R-:W-:Y:S01]  /*1290*/  IADD3 R2, PT, PT, -R7, RZ, RZ ;  /* 0x000000ff07027210 */ /* 0x000fe20007ffe1ff */
[----:B------:R-:W-:Y:S02]  /*12a0*/  @!P1 IMAD R5, R6, R9, R7 ;  /* 0x0000000906059224 */ /* 0x000fe400078e0207 */
[----:B------:R-:W-:Y:S02]  /*12b0*/  IMAD R8, R4, R8, R91 ;  /* 0x0000000804087224 */ /* 0x000fe400078e025b */
[----:B------:R-:W-:Y:S02]  /*12c0*/  @!P1 IMAD.MOV.U32 R7, RZ, RZ, R3 ;  /* 0x000000ffff079224 */ /* 0x000fe400078e0003 */
[----:B------:R-:W-:-:S02]  /*12d0*/  IMAD R2, R10, R2, R97 ;  /* 0x000000020a027224 */ /* 0x000fc400078e0261 */
[----:B------:R-:W-:Y:S02]  /*12e0*/  IMAD R91, R5, R4, R8 ;  /* 0x00000004055b7224 */ /* 0x000fe400078e0208 */
[----:B------:R-:W-:Y:S02]  /*12f0*/  IMAD R97, R7, R10, R2 ;  /* 0x0000000a07617224 */ /* 0x000fe400078e0202 */
.L_x_16:
[----:B------:R-:W1:Y:S01]  /*1300*/  LDCU UR4, c[0x0][0xb30] ;  /* 0x00016600ff0477ac */ /* 0x000e620008000800 */
[----:B------:R-:W2:Y:S08]  /*1310*/  S2UR UR37, SR_CgaCtaId ;  /* 0x00000000002579c3 */ /* 0x000eb00000008800 */
[----:B------:R-:W3:Y:S01]  /*1320*/  LDC R40, c[0x0][0xb24] ;  /* 0x0002c900ff287b82 */ /* 0x000ee20000000800 */
[----:B-1----:R-:W-:-:S09]  /*1330*/  UISETP.NE.AND UP1, UPT, UR4, 0x1, UPT ;  /* 0x000000010400788c */ /* 0x002fd2000bf25270 */
[----:B--2---:R-:W-:Y:S05]  /*1340*/  BRA.U UP1, `(.L_x_17) ;  /* 0x0000000101407547 */ /* 0x004fea000b800000 */
[----:B------:R-:W1:Y:S08]  /*1350*/  LDC.64 R4, c[0x0][0xb10] ;  /* 0x0002c400ff047b82 */ /* 0x000e700000000a00 */
[----:B------:R-:W2:Y:S08]  /*1360*/  LDC.64 R2, c[0x0][0xb18] ;  /* 0x0002c600ff027b82 */ /* 0x000eb00000000a00 */
[----:B------:R-:W4:Y:S08]  /*1370*/  LDC R6, c[0x0][0xb20] ;  /* 0x0002c800ff067b82 */ /* 0x000f300000000800 */
[----:B------:R-:W3:Y:S01]  /*1380*/  LDC R8, c[0x0][0xb0c] ;  /* 0x0002c300ff087b82 */ /* 0x000ee20000000800 */
[----:B-1----:R-:W-:-:S05]  /*1390*/  IMAD.HI.U32 R4, R97, R4, RZ ;  /* 0x0000000461047227 */ /* 0x002fca00078e00ff */
[----:B------:R-:W-:Y:S01]  /*13a0*/  SHF.R.U32.HI R4, RZ, R5, R4 ;  /* 0x00000005ff047219 */ /* 0x000fe20000011604 */
[----:B--2---:R-:W-:Y:S01]  /*13b0*/  IMAD.HI.U32 R3, R91, R3, RZ ;  /* 0x000000035b037227 */ /* 0x004fe200078e00ff */
[----:B------:R-:W-:-:S04]  /*13c0*/  ISETP.NE.AND P0, PT, R2, 0x1, PT ;  /* 0x000000010200780c */ /* 0x000fc80003f05270 */
[----:B----4-:R-:W-:-:S04]  /*13d0*/  SHF.R.U32.HI R6, RZ, R6, R3 ;  /* 0x00000006ff067219 */ /* 0x010fc80000011603 */
[----:B------:R-:W-:Y:S02]  /*13e0*/  SEL R3, R91, R6, !P0 ;  /* 0x000000065b037207 */ /* 0x000fe40004000000 */
[----:B---3--:R-:W-:-:S04]  /*13f0*/  ISETP.NE.AND P1, PT, R8, 0x1, PT ;  /* 0x000000010800780c */ /* 0x008fc80003f25270 */
[----:B------:R-:W-:-:S05]  /*1400*/  SEL R4, R97, R4, !P1 ;  /* 0x0000000461047207 */ /* 0x000fca0004800000 */
[----:B------:R-:W-:Y:S02]  /*1410*/  IMAD.IADD R5, R3, 0x1, -R4 ;  /* 0x0000000103057824 */ /* 0x000fe400078e0a04 */
[----:B------:R-:W-:Y:S02]  /*1420*/  IMAD.IADD R3, R4, 0x1, -R3 ;  /* 0x0000000104037824 */ /* 0x000fe400078e0a03 */
[----:B------:R-:W-:Y:S02]  /*1430*/  IMAD R97, R5, R8, R97 ;  /* 0x0000000805617224 */ /* 0x000fe400078e0261 */
[----:B------:R-:W-:-:S07]  /*1440*/  IMAD R91, R3, R2, R91 ;  /* 0x00000002035b7224 */ /* 0x000fce00078e025b */
.L_x_17:
[----:B------:R-:W-:Y:S01]  /*1450*/  BAR.SYNC.DEFER_BLOCKING 0x0 ;  /* 0x0000000000007b1d */ /* 0x000fe20000010000 */
[----:B------:R-:W-:Y:S01]  /*1460*/  UISETP.NE.AND UP1, UPT, UR8, 0x2, UPT ;  /* 0x000000020800788c */ /* 0x000fe2000bf25270 */
[----:B------:R-:W-:Y:S02]  /*1470*/  ISETP.NE.OR P5, PT, R0, 0x2, !P5 ;  /* 0x000000020000780c */ /* 0x000fe40006fa5670 */
[----:B------:R-:W-:-:S06]  /*1480*/  LOP3.LUT R2, R101, 0x1f, RZ, 0xc0, !PT ;  /* 0x0000001f65027812 */ /* 0x000fcc00078ec0ff */
[----:B------:R-:W-:Y:S05]  /*1490*/  BRA.U UP1, `(.L_x_18) ;  /* 0x0000001501987547 */ /* 0x000fea000b800000 */
[----:B------:R-:W1:Y:S01]  /*14a0*/  LDCU UR13, c[0x0][0x38c] ;  /* 0x00007180ff0d77ac */ /* 0x000e620008000800 */
[----:B------:R-:W2:Y:S01]  /*14b0*/  LDC R9, c[0x0][0x370] ;  /* 0x0000dc00ff097b82 */ /* 0x000ea20000000800 */
[----:B------:R-:W-:Y:S01]  /*14c0*/  PLOP3.LUT P1, PT, PT, PT, UP2, 0x80, 0x8 ;  /* 0x000000000008781c */ /* 0x000fe20003f2f028 */
[----:B------:R-:W-:Y:S01]  /*14d0*/  IMAD.MOV.U32 R15, RZ, RZ, 0x1 ;  /* 0x00000001ff0f7424 */ /* 0x000fe200078e00ff */
[----:B------:R-:W-:Y:S01]  /*14e0*/  ISETP.EQ.OR P4, PT, R2, RZ, P5 ;  /* 0x000000ff0200720c */ /* 0x000fe20002f82670 */
[----:B------:R-:W-:Y:S01]  /*14f0*/  IMAD.MOV.U32 R14, RZ, RZ, RZ ;  /* 0x000000ffff0e7224 */ /* 0x000fe200078e00ff */
[----:B------:R-:W-:Y:S02]  /*1500*/  PLOP3.LUT P1, PT, P1, PT, PT, 0x8, 0x80 ;  /* 0x000000000080781c */ /* 0x000fe40000f2e170 */
[----:B------:R-:W-:Y:S01]  /*1510*/  CS2R R12, SRZ ;  /* 0x00000000000c7805 */ /* 0x000fe2000001ff00 */
[----:B------:R-:W-:Y:S01]  /*1520*/  IMAD.MOV.U32 R10, RZ, RZ, 0x1 ;  /* 0x00000001ff0a7424 */ /* 0x000fe200078e00ff */
[----:B------:R-:W4:Y:S01]  /*1530*/  LDC R0, c[0x0][0x374] ;  /* 0x0000dd00ff007b82 */ /* 0x000f220000000800 */
[----:B------:R-:W2:Y:S01]  /*1540*/  LDCU.64 UR22, c[0x0][0x348] ;  /* 0x00006900ff1677ac */ /* 0x000ea20008000a00 */
[----:B------:R-:W-:Y:S01]  /*1550*/  UMOV UR6, URZ ;  /* 0x000000ff00067c82 */ /* 0x000fe20008000000 */
[----:B-1----:R-:W-:-:S04]  /*1560*/  UIADD3 UR5, UPT, UPT, UR13, 0x7f, URZ ;  /* 0x0000007f0d057890 */ /* 0x002fc8000fffe0ff */
[----:B------:R-:W-:-:S04]  /*1570*/  USHF.R.S32.HI UR4, URZ, 0x1f, UR5 ;  /* 0x0000001fff047899 */ /* 0x000fc80008011405 */
[----:B------:R-:W-:-:S04]  /*1580*/  ULEA.HI UR4, UR4, UR5, URZ, 0x7 ;  /* 0x0000000504047291 */ /* 0x000fc8000f8f38ff */
[----:B------:R-:W-:Y:S02]  /*1590*/  USHF.R.S32.HI UR15, URZ, 0x7, UR4 ;  /* 0x00000007ff0f7899 */ /* 0x000fe40008011404 */
[----:B------:R-:W-:Y:S02]  /*15a0*/  UIADD3 UR4, UPT, UPT, UR13, -0x1, URZ ;  /* 0xffffffff0d047890 */ /* 0x000fe4000fffe0ff */
[----:B------:R-:W-:Y:S02]  /*15b0*/  UISETP.LT.U32.AND UP0, UPT, UR15, 0xd, UPT ;  /* 0x0000000d0f00788c */ /* 0x000fe4000bf01070 */
[----:B------:R-:W-:Y:S02]  /*15c0*/  UISETP.GE.U32.AND UP1, UPT, UR4, -0xff, UPT ;  /* 0xffffff010400788c */ /* 0x000fe4000bf26070 */
[----:B------:R-:W-:Y:S02]  /*15d0*/  USEL UR14, UR15, 0xd, UP0 ;  /* 0x0000000d0f0e7887 */ /* 0x000fe40008000000 */
[----:B------:R-:W-:-:S02]  /*15e0*/  UIADD3 UR13, UPT, UPT, UR13, 0xfe, URZ ;  /* 0x000000fe0d0d7890 */ /* 0x000fc4000fffe0ff */
[----:B------:R-:W-:Y:S02]  /*15f0*/  UIADD3 UR5, UPT, UPT, UR14, -0x1, URZ ;  /* 0xffffffff0e057890 */ /* 0x000fe4000fffe0ff */
[----:B------:R-:W-:-:S03]  /*1600*/  UIADD3 UR7, UPT, UPT, UR15, -UR14, URZ ;  /* 0x8000000e0f077290 */ /* 0x000fc6000fffe0ff */
[----:B------:R-:W-:-:S04]  /*1610*/  @UP1 UIADD3 UR5, UPT, UPT, UR14, URZ, URZ ;  /* 0x000000ff0e051290 */ /* 0x000fc8000fffe0ff */
[----:B--2---:R-:W-:-:S12]  /*1620*/  UIADD3 UR5, UPT, UPT, UR5, 0x1, URZ ;  /* 0x0000000105057890 */ /* 0x004fd8000fffe0ff */
.L_x_36:
[----:B------:R-:W-:Y:S01]  /*1630*/  UISETP.NE.AND UP0, UPT, UR37, URZ, UPT ;  /* 0x000000ff2500728c */ /* 0x000fe2000bf05270 */
[----:B------:R-:W1:Y:S08]  /*1640*/  S2UR UR37, SR_CgaCtaId ;  /* 0x00000000002579c3 */ /* 0x000e700000008800 */
[----:B------:R-:W-:Y:S05]  /*1650*/  BRA.U UP0, `(.L_x_19) ;  /* 0x0000000100347547 */ /* 0x000fea000b800000 */
[----:B------:R-:W2:Y:S01]  /*1660*/  S2R R2, SR_CgaCtaId ;  /* 0x0000000000027919 */ /* 0x000ea20000008800 */
[----:B------:R-:W-:-:S04]  /*1670*/  MOV R3, 0x400 ;  /* 0x0000040000037802 */ /* 0x000fc80000000f00 */
[----:B--2---:R-:W-:Y:S02]  /*1680*/  LEA R3, R2, R3, 0x18 ;  /* 0x0000000302037211 */ /* 0x004fe400078ec0ff */
[----:B------:R-:W-:-:S03]  /*1690*/  SHF.L.U32 R2, R10, 0x1f, RZ ;  /* 0x0000001f0a027819 */ /* 0x000fc600000006ff */
[----:B------:R-:W-:-:S04]  /*16a0*/  IMAD R3, R12, 0x8, R3 ;  /* 0x000000080c037824 */ /* 0x000fc800078e0203 */
[----:B------:R-:W2:Y:S02]  /*16b0*/  SYNCS.PHASECHK.TRANS64.TRYWAIT P0, [R3+URZ+0x160], R2 ;  /* 0x00016002030075a7 */ /* 0x000ea400080011ff */
[----:B--2---:R-:W-:Y:S05]  /*16c0*/  @!P0 BRA `(.L_x_20) ;  /* 0x00000050003c8947 */ /* 0x004fea0003800000 */
.L_x_105:
[----:B------:R-:W-:Y:S01]  /*16d0*/  VIADD R12, R12, 0x1 ;  /* 0x000000010c0c7836 */ /* 0x000fe20000000000 */
[----:B------:R2:W-:Y:S04]  /*16e0*/  SYNCS.ARRIVE.TRANS64.A1T0 RZ, [R3+URZ+0x150], RZ ;  /* 0x000150ff03ff79a7 */ /* 0x0005e800081000ff */
[----:B------:R-:W-:-:S04]  /*16f0*/  ISETP.NE.AND P0, PT, R12, 0x2, PT ;  /* 0x000000020c00780c */ /* 0x000fc80003f05270 */
[----:B------:R-:W-:Y:S02]  /*1700*/  SEL R12, R12, RZ, P0 ;  /* 0x000000ff0c0c7207 */ /* 0x000fe40000000000 */
[----:B--2---:R-:W-:-:S04]  /*1710*/  SEL R3, RZ, 0x1, P0 ;  /* 0x00000001ff037807 */ /* 0x004fc80000000000 */
[----:B------:R-:W-:-:S07]  /*1720*/  LOP3.LUT R10, R10, R3, RZ, 0x3c, !PT ;  /* 0x000000030a0a7212 */ /* 0x000fce00078e3cff */
.L_x_19:
[----:B------:R-:W-:Y:S01]  /*1730*/  UMOV UR4, 0x400 ;  /* 0x0000040000047882 */ /* 0x000fe20000000000 */
[----:B------:R-:W-:Y:S01]  /*1740*/  SHF.L.U32 R2, R15, 0x1f, RZ ;  /* 0x0000001f0f027819 */ /* 0x000fe200000006ff */
[----:B-1----:R-:W-:Y:S01]  /*1750*/  ULEA UR4, UR37, UR4, 0x18 ;  /* 0x0000000425047291 */ /* 0x002fe2000f8ec0ff */
[----:B------:R-:W-:Y:S01]  /*1760*/  R2UR UR35, R97 ;  /* 0x00000000612372ca */ /* 0x000fe200000e0000 */
[----:B------:R-:W-:Y:S01]  /*1770*/  UISETP.GE.U32.AND UP0, UPT, UR13, 0xff, UPT ;  /* 0x000000ff0d00788c */ /* 0x000fe2000bf06070 */
[----:B------:R-:W-:Y:S01]  /*1780*/  R2UR UR11, R91 ;  /* 0x000000005b0b72ca */ /* 0x000fe200000e0000 */
[----:B------:R-:W-:Y:S01]  /*1790*/  ULEA UR8, UR6, UR4, 0x3 ;  /* 0x0000000406087291 */ /* 0x000fe2000f8e18ff */
[----:B------:R-:W-:-:S08]  /*17a0*/  UMOV UR24, URZ ;  /* 0x000000ff00187c82 */ /* 0x000fd00008000000 */
[----:B------:R1:W2:Y:S01]  /*17b0*/  SYNCS.PHASECHK.TRANS64.TRYWAIT P0, [UR8+0x68], R2 ;  /* 0x00006802ff0075a7 */ /* 0x0002a20008001108 */
[----:B------:R-:W-:Y:S02]  /*17c0*/  USHF.L.U32 UR35, UR35, 0x6, URZ ;  /* 0x0000000623237899 */ /* 0x000fe400080006ff */
[----:B------:R-:W-:Y:S01]  /*17d0*/  USHF.L.U32 UR11, UR11, 0x6, URZ ;  /* 0x000000060b0b7899 */ /* 0x000fe200080006ff */
[----:B------:R-:W-:Y:S11]  /*17e0*/  BRA.U !UP0, `(.L_x_21) ;  /* 0x0000000108a47547 */ /* 0x000ff6000b800000 */
[----:B------:R-:W-:Y:S01]  /*17f0*/  UMOV UR16, URZ ;  /* 0x000000ff00107c82 */ /* 0x000fe20008000000 */
[----:B------:R-:W-:-:S05]  /*1800*/  UMOV UR17, UR6 ;  /* 0x0000000600117c82 */ /* 0x000fca0008000000 */
.L_x_26:
[----:B-1----:R-:W-:Y:S01]  /*1810*/  ULEA UR33, UR17, UR4, 0x3 ;  /* 0x0000000411217291 */ /* 0x002fe2000f8e18ff */
[----:B--2---:R-:W-:Y:S01]  /*1820*/  @!P5 MOV R3, 0x4000 ;  /* 0x000040000003d802 */ /* 0x004fe20000000f00 */
[----:B--2---:R-:W-:Y:S10]  /*1830*/  @P0 BRA `(.L_x_22) ;  /* 0x00000000000c0947 */ /* 0x004ff40003800000 */
[----:B------:R-:W-:-:S04]  /*1840*/  SHF.L.U32 R5, R15, 0x1f, RZ ;  /* 0x0000001f0f057819 */ /* 0x000fc800000006ff */
[----:B------:R-:W2:Y:S02]  /*1850*/  SYNCS.PHASECHK.TRANS64.TRYWAIT P0, [UR33+0x68], R5 ;  /* 0x00006805ff0075a7 */ /* 0x000ea40008001121 */
[----:B--2---:R-:W-:Y:S05]  /*1860*/  @!P0 BRA `(.L_x_23) ;  /* 0x0000004c00e88947 */ /* 0x004fea0003800000 */
.L_x_22:
[----:B------:R2:W-:Y:S01]  /*1870*/  @!P5 SYNCS.ARRIVE.TRANS64 RZ, [UR33], R3 ;  /* 0x00000003ffffd9a7 */ /* 0x0005e20008000021 */
[----:B------:R-:W-:Y:S04]  /*1880*/  BSSY.RECONVERGENT B0, `(.L_x_24) ;  /* 0x0000003000007945 */ /* 0x000fe80003800200 */
[----:B------:R-:W-:Y:S05]  /*1890*/  @P4 BRA `(.L_x_25) ;  /* 0x0000000000044947 */ /* 0x000fea0003800000 */
[----:B------:R-:W-:Y:S05]  /*18a0*/  BPT.TRAP 0x1 ;  /* 0x000000040000795c */ /* 0x000fea0000300000 */
.L_x_25:
[----:B------:R-:W-:Y:S05]  /*18b0*/  BSYNC.RECONVERGENT B0 ;  /* 0x0000000000007941 */ /* 0x000fea0003800200 */
.L_x_24:
[----:B------:R-:W-:Y:S02]  /*18c0*/  UIADD3 UR6, UPT, UPT, UR17, 0x1, URZ ;  /* 0x0000000111067890 */ /* 0x000fe4000fffe0ff */
[----:B------:R-:W-:Y:S02]  /*18d0*/  UIADD3 UR26, UP1, UPT, UR22, 0x80, URZ ;  /* 0x00000080161a7890 */ /* 0x000fe4000ff3e0ff */
[----:B------:R-:W-:Y:S02]  /*18e0*/  UISETP.NE.AND UP0, UPT, UR6, 0xd, UPT ;  /* 0x0000000d0600788c */ /* 0x000fe4000bf05270 */
[----:B------:R-:W-:Y:S02]  /*18f0*/  USHF.L.U32 UR34, UR16, 0x7, URZ ;  /* 0x0000000710227899 */ /* 0x000fe400080006ff */
[----:B------:R-:W-:Y:S02]  /*1900*/  USEL UR9, URZ, 0x1, UP0 ;  /* 0x00000001ff097887 */ /* 0x000fe40008000000 */
[----:B------:R-:W-:-:S02]  /*1910*/  USEL UR6, UR6, URZ, UP0 ;  /* 0x000000ff06067287 */ /* 0x000fc40008000000 */
[----:B------:R-:W-:Y:S02]  /*1920*/  UIADD3 UR20, UP0, UPT, UR22, 0x180, URZ ;  /* 0x0000018016147890 */ /* 0x000fe4000ff1e0ff */
[----:B------:R-:W-:Y:S01]  /*1930*/  ULEA UR8, UR6, UR4, 0x3 ;  /* 0x0000000406087291 */ /* 0x000fe2000f8e18ff */
[----:B------:R-:W-:Y:S01]  /*1940*/  LOP3.LUT R15, R15, UR9, RZ, 0x3c, !PT ;  /* 0x000000090f0f7c12 */ /* 0x000fe2000f8e3cff */
[----:B------:R-:W-:Y:S02]  /*1950*/  UIADD3.X UR27, UPT, UPT, URZ, UR23, URZ, UP1, !UPT ;  /* 0x00000017ff1b7290 */ /* 0x000fe40008ffe4ff */
[----:B------:R-:W-:Y:S01]  /*1960*/  UIADD3.X UR21, UPT, UPT, URZ, UR23, URZ, UP0, !UPT ;  /* 0x00000017ff157290 */ /* 0x000fe200087fe4ff */
[----:B-1----:R-:W-:Y:S01]  /*1970*/  SHF.L.U32 R2, R15, 0x1f, RZ ;  /* 0x0000001f0f027819 */ /* 0x002fe200000006ff */
[----:B------:R-:W-:Y:S01]  /*1980*/  UMOV UR18, 0x0 ;  /* 0x0000000000127882 */ /* 0x000fe20000000000 */
[----:B------:R-:W-:Y:S01]  /*1990*/  UMOV UR19, 0x10000000 ;  /* 0x1000000000137882 */ /* 0x000fe20000000000 */
[----:B------:R-:W-:Y:S01]  /*19a0*/  UMOV UR12, UR36 ;  /* 0x00000024000c7c82 */ /* 0x000fe20008000000 */
[----:B------:R1:W1:Y:S01]  /*19b0*/  SYNCS.PHASECHK.TRANS64.TRYWAIT P0, [UR8+0x68], R2 ;  /* 0x00006802ff0075a7 */ /* 0x0002620008001108 */
[----:B------:R-:W-:Y:S01]  /*19c0*/  ULEA UR8, UR17, UR4, 0xd ;  /* 0x0000000411087291 */ /* 0x000fe2000f8e68ff */
[----:B------:R-:W-:Y:S01]  /*19d0*/  UMOV UR9, UR33 ;  /* 0x0000002100097c82 */ /* 0x000fe20008000000 */
[----:B------:R-:W-:-:S02]  /*19e0*/  UMOV UR10, UR34 ;  /* 0x00000022000a7c82 */ /* 0x000fc40008000000 */
[----:B------:R-:W-:Y:S02]  /*19f0*/  UIADD3 UR32, UPT, UPT, UR8, 0x2400, URZ ;  /* 0x0000240008207890 */ /* 0x000fe4000fffe0ff */
[----:B------:R-:W-:Y:S02]  /*1a00*/  UIADD3 UR8, UPT, UPT, UR8, 0x1c400, URZ ;  /* 0x0001c40008087890 */ /* 0x000fe4000fffe0ff */
[----:B------:R-:W-:Y:S01]  /*1a10*/  UIADD3 UR16, UPT, UPT, UR16, 0x1, URZ ;  /* 0x0000000110107890 */ /* 0x000fe2000fffe0ff */
[----:B------:R-:W-:Y:S01]  /*1a20*/  UMOV UR24, UR5 ;  /* 0x0000000500187c82 */ /* 0x000fe20008000000 */
[----:B------:R-:W-:Y:S02]  /*1a30*/  UMOV UR17, UR6 ;  /* 0x0000000600117c82 */ /* 0x000fe40008000000 */
[----:B------:R-:W-:Y:S01]  /*1a40*/  UISETP.NE.AND UP0, UPT, UR16, UR5, UPT ;  /* 0x000000051000728c */ /* 0x000fe2000bf05270 */
[----:B------:R1:W-:Y:S02]  /*1a50*/  UTMALDG.3D [UR32], [UR26], desc[UR18] ;  /* 0x000012201a0075b4 */ /* 0x0003e40008011000 */
[----:B------:R1:W-:Y:S06]  /*1a60*/  UTMALDG.3D [UR8], [UR20], desc[UR18] ;  /* 0x00001208140075b4 */ /* 0x0003ec0008011000 */
[----:B------:R-:W-:Y:S05]  /*1a70*/  BRA.U UP0, `(.L_x_26) ;  /* 0xfffffffd00647547 */ /* 0x000fea000b83ffff */
.L_x_21:
[----:B-1----:R-:W-:Y:S01]  /*1a80*/  ULEA UR8, UR6, UR4, 0x3 ;  /* 0x0000000406087291 */ /* 0x002fe2000f8e18ff */
[----:B------:R-:W-:Y:S01]  /*1a90*/  SHF.L.U32 R2, R15, 0x1f, RZ ;  /* 0x0000001f0f027819 */ /* 0x000fe200000006ff */
[----:B------:R-:W-:Y:S01]  /*1aa0*/  @!P1 SYNCS.ARRIVE.TRANS64.A1T0 RZ, [UR4+0xe8], RZ ;  /* 0x0000e8ffffff99a7 */ /* 0x000fe20008100004 */
[----:B------:R-:W-:-:S06]  /*1ab0*/  UISETP.GT.AND UP0, UPT, UR15, UR14, UPT ;  /* 0x0000000e0f00728c */ /* 0x000fcc000bf04270 */
[----:B--2---:R1:W2:Y:S03]  /*1ac0*/  SYNCS.PHASECHK.TRANS64.TRYWAIT P0, [UR8+0x68], R2 ;  /* 0x00006802ff0075a7 */ /* 0x0042a60008001108 */
[----:B------:R-:W-:Y:S05]  /*1ad0*/  BRA.U !UP0, `(.L_x_27) ;  /* 0x0000000108a87547 */ /* 0x000fea000b800000 */
[----:B------:R-:W-:Y:S01]  /*1ae0*/  UIADD3 UR21, UPT, UPT, UR7, UR24, URZ ;  /* 0x0000001807157290 */ /* 0x000fe2000fffe0ff */
[----:B------:R-:W-:-:S11]  /*1af0*/  UMOV UR25, UR6 ;  /* 0x0000000600197c82 */ /* 0x000fd60008000000 */
.L_x_32:
[----:B-1----:R-:W-:Y:S01]  /*1b00*/  ULEA UR17, UR25, UR4, 0x3 ;  /* 0x0000000419117291 */ /* 0x002fe2000f8e18ff */
[----:B--2---:R-:W-:Y:S01]  /*1b10*/  @!P5 MOV R3, 0x4000 ;  /* 0x000040000003d802 */ /* 0x004fe20000000f00 */
[----:B--2---:R-:W-:Y:S10]  /*1b20*/  @P0 BRA `(.L_x_28) ;  /* 0x00000000000c0947 */ /* 0x004ff40003800000 */
[----:B------:R-:W-:-:S04]  /*1b30*/  SHF.L.U32 R5, R15, 0x1f, RZ ;  /* 0x0000001f0f057819 */ /* 0x000fc800000006ff */
[----:B------:R-:W2:Y:S02]  /*1b40*/  SYNCS.PHASECHK.TRANS64.TRYWAIT P0, [UR17+0x68], R5 ;  /* 0x00006805ff0075a7 */ /* 0x000ea40008001111 */
[----:B--2---:R-:W-:Y:S05]  /*1b50*/  @!P0 BRA `(.L_x_29) ;  /* 0x0000004c00448947 */ /* 0x004fea0003800000 */
.L_x_28:
[----:B------:R2:W-:Y:S01]  /*1b60*/  @!P5 SYNCS.ARRIVE.TRANS64 RZ, [UR17], R3 ;  /* 0x00000003ffffd9a7 */ /* 0x0005e20008000011 */
[----:B------:R-:W-:Y:S04]  /*1b70*/  BSSY.RECONVERGENT B0, `(.L_x_30) ;  /* 0x0000003000007945 */ /* 0x000fe80003800200 */
[----:B------:R-:W-:Y:S05]  /*1b80*/  @P4 BRA `(.L_x_31) ;  /* 0x0000000000044947 */ /* 0x000fea0003800000 */
[----:B------:R-:W-:Y:S05]  /*1b90*/  BPT.TRAP 0x1 ;  /* 0x000000040000795c */ /* 0x000fea0000300000 */
.L_x_31:
[----:B------:R-:W-:Y:S05]  /*1ba0*/  BSYNC.RECONVERGENT B0 ;  /* 0x0000000000007941 */ /* 0x000fea0003800200 */
.L_x_30:
        /* <DEDUP_REMOVED lines=20> */
[----:B------:R-:W-:Y:S01]  /*1cf0*/  UIADD3 UR8, UPT, UPT, UR8, 0x1c400, URZ ;  /* 0x0001c40008087890 */ /* 0x000fe2000fffe0ff */
[----:B------:R-:W-:Y:S01]  /*1d00*/  UMOV UR9, UR17 ;  /* 0x0000001100097c82 */ /* 0x000fe20008000000 */
[----:B------:R-:W-:Y:S01]  /*1d10*/  UMOV UR10, UR18 ;  /* 0x00000012000a7c82 */ /* 0x000fe20008000000 */
[----:B------:R-:W-:Y:S01]  /*1d20*/  UIADD3 UR24, UPT, UPT, UR24, 0x1, URZ ;  /* 0x0000000118187890 */ /* 0x000fe2000fffe0ff */
[----:B------:R-:W-:-:S03]  /*1d30*/  UMOV UR25, UR6 ;  /* 0x0000000600197c82 */ /* 0x000fc60008000000 */
[----:B------:R1:W-:Y:S01]  /*1d40*/  UTMALDG.3D [UR16], [UR30], desc[UR26] ;  /* 0x00001a101e0075b4 */ /* 0x0003e20008011000 */
[----:B------:R-:W-:Y:S01]  /*1d50*/  UISETP.NE.AND UP0, UPT, UR24, UR21, UPT ;  /* 0x000000151800728c */ /* 0x000fe2000bf05270 */
[----:B------:R1:W-:Y:S08]  /*1d60*/  UTMALDG.3D [UR8], [UR28], desc[UR26] ;  /* 0x00001a081c0075b4 */ /* 0x0003f00008011000 */
[----:B------:R-:W-:Y:S05]  /*1d70*/  BRA.U UP0, `(.L_x_32) ;  /* 0xfffffffd00607547 */ /* 0x000fea000b83ffff */
.L_x_27:
[C---:B-1----:R-:W-:Y:S01]  /*1d80*/  LEA R2, R14.reuse, UR4, 0x3 ;  /* 0x000000040e027c11 */ /* 0x042fe2000f8e18ff */
[----:B------:R-:W-:Y:S01]  /*1d90*/  NOP ;  /* 0x0000000000007918 */ /* 0x000fe20000000000 */
[----:B--2---:R-:W-:Y:S02]  /*1da0*/  SHF.L.U32 R3, R13, 0x1f, RZ ;  /* 0x0000001f0d037819 */ /* 0x004fe400000006ff */
[----:B------:R-:W-:Y:S02]  /*1db0*/  LEA R4, R14, UR4, 0x4 ;  /* 0x000000040e047c11 */ /* 0x000fe4000f8e20ff */
[----:B------:R-:W1:Y:S02]  /*1dc0*/  SYNCS.PHASECHK.TRANS64.TRYWAIT P0, [R2+URZ+0xf0], R3 ;  /* 0x0000f003020075a7 */ /* 0x000e6400080011ff */
[----:B-1----:R-:W-:Y:S05]  /*1dd0*/  @!P0 BRA `(.L_x_33) ;  /* 0x0000004800bc8947 */ /* 0x002fea0003800000 */
.L_x_108:
[----:B------:R-:W2:Y:S01]  /*1de0*/  LDS.128 R4, [R4+0x180] ;  /* 0x0001800004047984 */ /* 0x000ea20000000c00 */
[----:B---3--:R-:W-:Y:S01]  /*1df0*/  ISETP.GE.AND P0, PT, R40, 0x1, PT ;  /* 0x000000012800780c */ /* 0x008fe20003f06270 */
[----:B-1----:R-:W-:Y:S01]  /*1e00*/  VIADD R2, R2, 0x100 ;  /* 0x0000010002027836 */ /* 0x002fe20000000000 */
[----:B------:R-:W-:Y:S01]  /*1e10*/  @!PT LDS RZ, [RZ] ;  /* 0x00000000fffff984 */ /* 0x000fe20000000800 */
[----:B------:R-:W-:Y:S01]  /*1e20*/  @!PT LDS RZ, [RZ] ;  /* 0x00000000fffff984 */ /* 0x000fe20000000800 */
[----:B------:R-:W-:Y:S01]  /*1e30*/  @!PT LDS RZ, [RZ] ;  /* 0x00000000fffff984 */ /* 0x000fe20000000800 */
[----:B------:R-:W-:Y:S01]  /*1e40*/  @!PT LDS RZ, [RZ] ;  /* 0x00000000fffff984 */ /* 0x000fe20000000800 */
[----:B------:R1:W-:Y:S06]  /*1e50*/  MEMBAR.ALL.CTA ;  /* 0x0000000000007992 */ /* 0x0003ec0000008000 */
[----:B-1----:R-:W1:Y:S01]  /*1e60*/  FENCE.VIEW.ASYNC.S ;  /* 0x00000000000073c6 */ /* 0x002e620000000000 */
[----:B------:R-:W-:-:S04]  /*1e70*/  PRMT R2, RZ, 0x654, R2 ;  /* 0x00000654ff027816 */ /* 0x000fc80000000002 */
[----:B-1----:R1:W-:Y:S01]  /*1e80*/  SYNCS.ARRIVE.TRANS64.RED.A1T0 RZ, [R2+URZ], RZ ;  /* 0x000000ff02ff79a7 */ /* 0x0023e200081004ff */
[----:B--2---:R-:W-:-:S13]  /*1e90*/  LOP3.LUT P2, RZ, R6, 0x1, RZ, 0xc0, !PT ;  /* 0x0000000106ff7812 */ /* 0x004fda000784c0ff */
[----:B------:R-:W-:Y:S01]  /*1ea0*/  @P2 SHF.R.U32.HI R3, RZ, 0x10, R5 ;  /* 0x00000010ff032819 */ /* 0x000fe20000011605 */
[----:B------:R-:W-:Y:S01]  /*1eb0*/  VOTEU.ANY UP0, P2 ;  /* 0x0000000000ff7886 */ /* 0x000fe20001000100 */
[----:B------:R-:W-:Y:S02]  /*1ec0*/  @P2 MOV R11, R4 ;  /* 0x00000004000b2202 */ /* 0x000fe40000000f00 */
[----:B------:R-:W-:Y:S02]  /*1ed0*/  @P2 R2UR.BROADCAST UR8, R3 ;  /* 0x00000000030822ca */ /* 0x000fe400008e0000 */
[----:B------:R-:W-:-:S11]  /*1ee0*/  @P2 LOP3.LUT R8, R5, 0xffff, RZ, 0xc0, !PT ;  /* 0x0000ffff05082812 */ /* 0x000fd600078ec0ff */
[----:B------:R-:W-:Y:S01]  /*1ef0*/  @UP0 UMOV UR36, UR8 ;  /* 0x0000000800240c82 */ /* 0x000fe20008000000 */
[----:B-1----:R-:W-:Y:S05]  /*1f00*/  @!P0 BRA `(.L_x_34) ;  /* 0x0000000000b88947 */ /* 0x002fea0003800000 */
[----:B------:R-:W4:Y:S01]  /*1f10*/  LDC.64 R4, c[0x0][0xb18] ;  /* 0x0002c600ff047b82 */ /* 0x000f220000000a00 */
[----:B------:R-:W-:-:S07]  /*1f20*/  ISETP.NE.AND P3, PT, R40, 0x1, PT ;  /* 0x000000012800780c */ /* 0x000fce0003f65270 */
[----:B------:R-:W1:Y:S08]  /*1f30*/  LDC.64 R6, c[0x0][0xb10] ;  /* 0x0002c400ff067b82 */ /* 0x000e700000000a00 */
[----:B------:R-:W2:Y:S08]  /*1f40*/  LDC R16, c[0x0][0xb20] ;  /* 0x0002c800ff107b82 */ /* 0x000eb00000000800 */
[----:B------:R-:W3:Y:S01]  /*1f50*/  LDC R18, c[0x0][0xb0c] ;  /* 0x0002c300ff127b82 */ /* 0x000ee20000000800 */
[----:B----4-:R-:W-:Y:S01]  /*1f60*/  IMAD.HI.U32 R17, R0, R5, RZ ;  /* 0x0000000500117227 */ /* 0x010fe200078e00ff */
[----:B------:R-:W-:-:S03]  /*1f70*/  ISETP.NE.AND P0, PT, R4, 0x1, PT ;  /* 0x000000010400780c */ /* 0x000fc60003f05270 */
[----:B------:R-:W-:-:S03]  /*1f80*/  IMAD.HI.U32 R5, R8, R5, RZ ;  /* 0x0000000508057227 */ /* 0x000fc600078e00ff */
[----:B------:R-:W4:Y:S01]  /*1f90*/  LDC.64 R2, c[0x0][0xb28] ;  /* 0x0002ca00ff027b82 */ /* 0x000f220000000a00 */
[----:B-1----:R-:W-:-:S04]  /*1fa0*/  IMAD.HI.U32 R20, R9, R6, RZ ;  /* 0x0000000609147227 */ /* 0x002fc800078e00ff */
[----:B------:R-:W-:Y:S01]  /*1fb0*/  IMAD.HI.U32 R22, R11, R6, RZ ;  /* 0x000000060b167227 */ /* 0x000fe200078e00ff */
[----:B------:R-:W-:Y:S02]  /*1fc0*/  SHF.R.U32.HI R20, RZ, R7, R20 ;  /* 0x00000007ff147219 */ /* 0x000fe40000011614 */
[-C--:B--2---:R-:W-:Y:S02]  /*1fd0*/  SHF.R.U32.HI R17, RZ, R16.reuse, R17 ;  /* 0x00000010ff117219 */ /* 0x084fe40000011611 */
[----:B------:R-:W-:Y:S02]  /*1fe0*/  SHF.R.U32.HI R5, RZ, R16, R5 ;  /* 0x00000010ff057219 */ /* 0x000fe40000011605 */
[----:B------:R-:W-:Y:S02]  /*1ff0*/  SEL R17, R0, R17, !P0 ;  /* 0x0000001100117207 */ /* 0x000fe40004000000 */
[----:B------:R-:W-:Y:S02]  /*2000*/  SHF.R.U32.HI R22, RZ, R7, R22 ;  /* 0x00000007ff167219 */ /* 0x000fe40000011616 */
[----:B---3--:R-:W-:-:S02]  /*2010*/  ISETP.NE.AND P1, PT, R18, 0x1, PT ;  /* 0x000000011200780c */ /* 0x008fc40003f25270 */
[----:B------:R-:W-:Y:S02]  /*2020*/  SEL R5, R8, R5, !P0 ;  /* 0x0000000508057207 */ /* 0x000fe40004000000 */
[----:B------:R-:W-:Y:S02]  /*2030*/  SEL R19, R9, R20, !P1 ;  /* 0x0000001409137207 */ /* 0x000fe40004800000 */
[----:B------:R-:W-:Y:S01]  /*2040*/  SEL R7, R11, R22, !P1 ;  /* 0x000000160b077207 */ /* 0x000fe20004800000 */
[----:B----4-:R-:W-:-:S04]  /*2050*/  IMAD.HI.U32 R20, R17, R2, RZ ;  /* 0x0000000211147227 */ /* 0x010fc800078e00ff */
[----:B------:R-:W-:Y:S01]  /*2060*/  IMAD.HI.U32 R6, R19, R2, RZ ;  /* 0x0000000213067227 */ /* 0x000fe200078e00ff */
[----:B------:R-:W-:-:S04]  /*2070*/  @P3 SHF.R.U32.HI R17, RZ, R3, R20 ;  /* 0x00000003ff113219 */ /* 0x000fc80000011614 */
[----:B------:R-:W-:Y:S01]  /*2080*/  @P3 SHF.R.U32.HI R19, RZ, R3, R6 ;  /* 0x00000003ff133219 */ /* 0x000fe20000011606 */
[----:B------:R-:W-:-:S04]  /*2090*/  IMAD R17, R40, R17, RZ ;  /* 0x0000001128117224 */ /* 0x000fc800078e02ff */
[----:B------:R-:W-:Y:S01]  /*20a0*/  IMAD R6, R40, R19, RZ ;  /* 0x0000001328067224 */ /* 0x000fe200078e02ff */
[C---:B------:R-:W-:Y:S02]  /*20b0*/  ISETP.GE.AND P0, PT, R5.reuse, R17, PT ;  /* 0x000000110500720c */ /* 0x040fe40003f06270 */
[----:B------:R-:W-:Y:S02]  /*20c0*/  IADD3 R17, PT, PT, -R5, RZ, RZ ;  /* 0x000000ff05117210 */ /* 0x000fe40007ffe1ff */
[----:B------:R-:W-:Y:S01]  /*20d0*/  ISETP.GE.OR P0, PT, R7, R6, P0 ;  /* 0x000000060700720c */ /* 0x000fe20000706670 */
[----:B------:R-:W-:-:S04]  /*20e0*/  IMAD.HI.U32 R6, R5, R2, RZ ;  /* 0x0000000205067227 */ /* 0x000fc800078e00ff */
[----:B------:R-:W-:Y:S01]  /*20f0*/  IMAD R8, R4, R17, R8 ;  /* 0x0000001104087224 */ /* 0x000fe200078e0208 */
[----:B------:R-:W-:-:S04]  /*2100*/  SHF.R.U32.HI R6, RZ, R3, R6 ;  /* 0x00000003ff067219 */ /* 0x000fc80000011606 */
[----:B------:R-:W-:-:S03]  /*2110*/  SEL R6, R5, R6, !P3 ;  /* 0x0000000605067207 */ /* 0x000fc60005800000 */
[----:B------:R-:W-:-:S04]  /*2120*/  @!P0 IMAD.HI.U32 R16, R7, R2, RZ ;  /* 0x0000000207108227 */ /* 0x000fc800078e00ff */
[----:B------:R-:W-:Y:S01]  /*2130*/  IMAD.MOV R2, RZ, RZ, -R6 ;  /* 0x000000ffff027224 */ /* 0x000fe200078e0a06 */
[----:B------:R-:W-:-:S03]  /*2140*/  @!P0 SHF.R.U32.HI R16, RZ, R3, R16 ;  /* 0x00000003ff108219 */ /* 0x000fc60000011610 */
[----:B------:R-:W-:Y:S01]  /*2150*/  IMAD R2, R40, R2, R5 ;  /* 0x0000000228027224 */ /* 0x000fe200078e0205 */
[----:B------:R-:W-:-:S05]  /*2160*/  @!P0 SEL R3, R7, R16, !P3 ;  /* 0x0000001007038207 */ /* 0x000fca0005800000 */
[--C-:B------:R-:W-:Y:S02]  /*2170*/  @!P0 IMAD.IADD R6, R6, 0x1, -R3.reuse ;  /* 0x0000000106068824 */ /* 0x100fe400078e0a03 */
[----:B------:R-:W-:Y:S01]  /*2180*/  @!P0 IMAD R3, R2, R19, R3 ;  /* 0x0000001302038224 */ /* 0x000fe200078e0203 */
[----:B------:R-:W-:Y:S01]  /*2190*/  IADD3 R2, PT, PT, -R7, RZ, RZ ;  /* 0x000000ff07027210 */ /* 0x000fe20007ffe1ff */
[----:B------:R-:W-:Y:S02]  /*21a0*/  @!P0 IMAD R5, R40, R6, R7 ;  /* 0x0000000628058224 */ /* 0x000fe400078e0207 */
[----:B------:R-:W-:Y:S02]  /*21b0*/  @!P0 IMAD.MOV.U32 R7, RZ, RZ, R3 ;  /* 0x000000ffff078224 */ /* 0x000fe400078e0003 */
[----:B------:R-:W-:Y:S02]  /*21c0*/  IMAD R2, R18, R2, R11 ;  /* 0x0000000212027224 */ /* 0x000fe400078e020b */
[----:B------:R-:W-:-:S02]  /*21d0*/  IMAD R8, R5, R4, R8 ;  /* 0x0000000405087224 */ /* 0x000fc400078e0208 */
[----:B------:R-:W-:Y:S02]  /*21e0*/  IMAD R11, R7, R18, R2 ;  /* 0x00000012070b7224 */ /* 0x000fe400078e0202 */
.L_x_34:
[----:B------:R-:W1:Y:S02]  /*21f0*/  LDCU UR8, c[0x0][0xb30] ;  /* 0x00016600ff0877ac */ /* 0x000e640008000800 */
[----:B-1----:R-:W-:-:S09]  /*2200*/  UISETP.NE.AND UP0, UPT, UR8, 0x1, UPT ;  /* 0x000000010800788c */ /* 0x002fd2000bf05270 */
[----:B------:R-:W-:Y:S05]  /*2210*/  BRA.U UP0, `(.L_x_35) ;  /* 0x0000000100407547 */ /* 0x000fea000b800000 */
[----:B------:R-:W1:Y:S08]  /*2220*/  LDC.64 R4, c[0x0][0xb10] ;  /* 0x0002c400ff047b82 */ /* 0x000e700000000a00 */
[----:B------:R-:W2:Y:S08]  /*2230*/  LDC.64 R2, c[0x0][0xb18] ;  /* 0x0002c600ff027b82 */ /* 0x000eb00000000a00 */
[----:B------:R-:W3:Y:S08]  /*2240*/  LDC R6, c[0x0][0xb20] ;  /* 0x0002c800ff067b82 */ /* 0x000ef00000000800 */
[----:B------:R-:W4:Y:S01]  /*2250*/  LDC R16, c[0x0][0xb0c] ;  /* 0x0002c300ff107b82 */ /* 0x000f220000000800 */
[----:B-1----:R-:W-:-:S05]  /*2260*/  IMAD.HI.U32 R4, R11, R4, RZ ;  /* 0x000000040b047227 */ /* 0x002fca00078e00ff */
[----:B------:R-:W-:Y:S01]  /*2270*/  SHF.R.U32.HI R4, RZ, R5, R4 ;  /* 0x00000005ff047219 */ /* 0x000fe20000011604 */
[----:B--2---:R-:W-:Y:S01]  /*2280*/  IMAD.HI.U32 R3, R8, R3, RZ ;  /* 0x0000000308037227 */ /* 0x004fe200078e00ff */
[----:B------:R-:W-:-:S04]  /*2290*/  ISETP.NE.AND P0, PT, R2, 0x1, PT ;  /* 0x000000010200780c */ /* 0x000fc80003f05270 */
[----:B---3--:R-:W-:-:S04]  /*22a0*/  SHF.R.U32.HI R3, RZ, R6, R3 ;  /* 0x00000006ff037219 */ /* 0x008fc80000011603 */
[----:B------:R-:W-:Y:S02]  /*22b0*/  SEL R3, R8, R3, !P0 ;  /* 0x0000000308037207 */ /* 0x000fe40004000000 */
[----:B----4-:R-:W-:-:S04]  /*22c0*/  ISETP.NE.AND P1, PT, R16, 0x1, PT ;  /* 0x000000011000780c */ /* 0x010fc80003f25270 */
[----:B------:R-:W-:-:S05]  /*22d0*/  SEL R4, R11, R4, !P1 ;  /* 0x000000040b047207 */ /* 0x000fca0004800000 */
[----:B------:R-:W-:Y:S02]  /*22e0*/  IMAD.IADD R5, R3, 0x1, -R4 ;  /* 0x0000000103057824 */ /* 0x000fe400078e0a04 */
[----:B------:R-:W-:Y:S02]  /*22f0*/  IMAD.IADD R3, R4, 0x1, -R3 ;  /* 0x0000000104037824 */ /* 0x000fe400078e0a03 */
[----:B------:R-:W-:Y:S02]  /*2300*/  IMAD R11, R5, R16, R11 ;  /* 0x00000010050b7224 */ /* 0x000fe400078e020b */
[----:B------:R-:W-:-:S07]  /*2310*/  IMAD R8, R3, R2, R8 ;  /* 0x0000000203087224 */ /* 0x000fce00078e0208 */
.L_x_35:
[----:B------:R-:W-:Y:S01]  /*2320*/  VIADD R14, R14, 0x1 ;  /* 0x000000010e0e7836 */ /* 0x000fe20000000000 */
[----:B------:R-:W-:Y:S01]  /*2330*/  PLOP3.LUT P1, PT, PT, PT, PT, 0x80, 0x8 ;  /* 0x000000000008781c */ /* 0x000fe20003f2f070 */
[----:B------:R-:W-:Y:S02]  /*2340*/  IMAD.IADD R97, R11, 0x1, R90 ;  /* 0x000000010b617824 */ /* 0x000fe400078e025a */
[----:B------:R-:W-:Y:S01]  /*2350*/  IMAD.IADD R91, R8, 0x1, R79 ;  /* 0x00000001085b7824 */ /* 0x000fe200078e024f */
[----:B------:R-:W-:-:S04]  /*2360*/  ISETP.NE.AND P0, PT, R14, 0x2, PT ;  /* 0x000000020e00780c */ /* 0x000fc80003f05270 */
[----:B------:R-:W-:Y:S02]  /*2370*/  SEL R2, RZ, 0x1, P0 ;  /* 0x00000001ff027807 */ /* 0x000fe40000000000 */
[----:B------:R-:W-:Y:S02]  /*2380*/  SEL R14, R14, RZ, P0 ;  /* 0x000000ff0e0e7207 */ /* 0x000fe40000000000 */
[----:B------:R-:W-:Y:S01]  /*2390*/  LOP3.LUT R13, R13, R2, RZ, 0x3c, !PT ;  /* 0x000000020d0d7212 */ /* 0x000fe200078e3cff */
[----:B------:R-:W-:Y:S06]  /*23a0*/  @P2 BRA `(.L_x_36) ;  /* 0xfffffff000a02947 */ /* 0x000fec000383ffff */
[----:B------:R-:W-:Y:S01]  /*23b0*/  UIADD3 UR4, UPT, UPT, UR4, 0x68, URZ ;  /* 0x0000006804047890 */ /* 0x000fe2000fffe0ff */
[----:B------:R-:W-:-:S03]  /*23c0*/  SHF.L.U32 R3, R15, 0x1f, RZ ;  /* 0x0000001f0f037819 */ /* 0x000fc600000006ff */
[----:B------:R-:W-:-:S09]  /*23d0*/  ULEA UR5, UR6, UR4, 0x3 ;  /* 0x0000000406057291 */ /* 0x000fd2000f8e18ff */
[----:B------:R-:W1:Y:S02]  /*23e0*/  SYNCS.PHASECHK.TRANS64.TRYWAIT P0, [UR5], R3 ;  /* 0x00000003ff0075a7 */ /* 0x000e640008001105 */
[----:B-1----:R-:W-:Y:S05]  /*23f0*/  @!P0 BRA `(.L_x_37) ;  /* 0x0000004400488947 */ /* 0x002fea0003800000 */
.L_x_110:
[----:B------:R-:W-:-:S04]  /*2400*/  UIADD3 UR6, UPT, UPT, UR6, 0x1, URZ ;  /* 0x0000000106067890 */ /* 0x000fc8000fffe0ff */
[----:B------:R-:W-:-:S04]  /*2410*/  UISETP.NE.AND UP0, UPT, UR6, 0xd, UPT ;  /* 0x0000000d0600788c */ /* 0x000fc8000bf05270 */
[----:B------:R-:W-:Y:S02]  /*2420*/  USEL UR7, URZ, 0x1, UP0 ;  /* 0x00000001ff077887 */ /* 0x000fe40008000000 */
[----:B------:R-:W-:-:S04]  /*2430*/  USEL UR6, UR6, URZ, UP0 ;  /* 0x000000ff06067287 */ /* 0x000fc80008000000 */
[----:B------:R-:W-:Y:S01]  /*2440*/  ULEA UR5, UR6, UR4, 0x3 ;  /* 0x0000000406057291 */ /* 0x000fe2000f8e18ff */
[----:B------:R-:W-:-:S04]  /*2450*/  LOP3.LUT R2, R15, UR7, RZ, 0x3c, !PT ;  /* 0x000000070f027c12 */ /* 0x000fc8000f8e3cff */
[----:B-1----:R-:W-:-:S04]  /*2460*/  SHF.L.U32 R3, R2, 0x1f, RZ ;  /* 0x0000001f02037819 */ /* 0x002fc800000006ff */
[----:B------:R-:W1:Y:S02]  /*2470*/  SYNCS.PHASECHK.TRANS64.TRYWAIT P0, [UR5], R3 ;  /* 0x00000003ff0075a7 */ /* 0x000e640008001105 */
[----:B-1----:R-:W-:Y:S05]  /*2480*/  @!P0 BRA `(.L_x_38) ;  /* 0x00000044003c8947 */ /* 0x002fea0003800000 */
.L_x_112:
        /* <DEDUP_REMOVED lines=9> */
.L_x_114:
        /* <DEDUP_REMOVED lines=9> */
.L_x_116:
        /* <DEDUP_REMOVED lines=9> */
.L_x_118:
        /* <DEDUP_REMOVED lines=9> */
.L_x_120:
        /* <DEDUP_REMOVED lines=9> */
.L_x_122:
        /* <DEDUP_REMOVED lines=9> */
.L_x_124:
        /* <DEDUP_REMOVED lines=9> */
.L_x_126:
        /* <DEDUP_REMOVED lines=9> */
.L_x_128:
        /* <DEDUP_REMOVED lines=9> */
.L_x_130:
        /* <DEDUP_REMOVED lines=9> */
.L_x_132:
[----:B------:R-:W-:-:S04]  /*2a30*/  UIADD3 UR6, UPT, UPT, UR6, 0x1, URZ ;  /* 0x0000000106067890 */ /* 0x000fc8000fffe0ff */
[----:B------:R-:W-:-:S04]  /*2a40*/  UISETP.NE.AND UP0, UPT, UR6, 0xd, UPT ;  /* 0x0000000d0600788c */ /* 0x000fc8000bf05270 */
[----:B------:R-:W-:Y:S02]  /*2a50*/  USEL UR5, URZ, 0x1, UP0 ;  /* 0x00000001ff057887 */ /* 0x000fe40008000000 */
[----:B------:R-:W-:-:S04]  /*2a60*/  USEL UR6, UR6, URZ, UP0 ;  /* 0x000000ff06067287 */ /* 0x000fc80008000000 */
[----:B------:R-:W-:Y:S01]  /*2a70*/  ULEA UR6, UR6, UR4, 0x3 ;  /* 0x0000000406067291 */ /* 0x000fe2000f8e18ff */
[----:B-1----:R-:W-:-:S04]  /*2a80*/  LOP3.LUT R3, R2, UR5, RZ, 0x3c, !PT ;  /* 0x0000000502037c12 */ /* 0x002fc8000f8e3cff */
[----:B------:R-:W-:Y:S01]  /*2a90*/  SHF.L.U32 R3, R3, 0x1f, RZ ;  /* 0x0000001f03037819 */ /* 0x000fe200000006ff */
[----:B----4-:R-:W-:-:S07]  /*2aa0*/  IMAD.U32 R0, RZ, RZ, UR6 ;  /* 0x00000006ff007e24 */ /* 0x010fce000f8e00ff */
.L_x_49:
[----:B-1----:R1:W2:Y:S02]  /*2ab0*/  SYNCS.PHASECHK.TRANS64.TRYWAIT P0, [R0+URZ], R3 ;  /* 0x00000003000075a7 */ /* 0x0022a400080011ff */
[----:B--2---:R-:W-:Y:S05]  /*2ac0*/  @!P0 NANOSLEEP.SYNCS 0x989680 ;  /* 0x009896800000895d */ /* 0x004fea0003900000 */
[----:B------:R-:W2:Y:S02]  /*2ad0*/  @!P0 SYNCS.PHASECHK.TRANS64 P0, [R0+URZ], R3 ;  /* 0x00000003000085a7 */ /* 0x000ea400080010ff */
[----:B--2---:R-:W-:Y:S05]  /*2ae0*/  @P0 EXIT ;  /* 0x000000000000094d */ /* 0x004fea0003800000 */
[----:B------:R-:W-:Y:S05]  /*2af0*/  BRA `(.L_x_49) ;  /* 0xfffffffc00ec7947 */ /* 0x000fea000383ffff */
.L_x_18:
[----:B------:R-:W-:-:S04]  /*2b00*/  UISETP.NE.AND UP1, UPT, UR37, URZ, UPT ;  /* 0x000000ff2500728c */ /* 0x000fc8000bf25270 */
[----:B------:R-:W-:-:S09]  /*2b10*/  UISETP.NE.OR UP1, UPT, UR8, 0x1, UP1 ;  /* 0x000000010800788c */ /* 0x000fd20008f25670 */
[----:B------:R-:W-:Y:S05]  /*2b20*/  BRA.U UP1, `(.L_x_50) ;  /* 0x0000000501487547 */ /* 0x000fea000b800000 */
[----:B------:R-:W-:Y:S01]  /*2b30*/  ISETP.NE.AND P2, PT, R2, RZ, PT ;  /* 0x000000ff0200720c */ /* 0x000fe20003f45270 */
[----:B------:R-:W-:Y:S01]  /*2b40*/  IMAD.MOV.U32 R12, RZ, RZ, 0x1 ;  /* 0x00000001ff0c7424 */ /* 0x000fe200078e00ff */
[----:B------:R-:W-:Y:S02]  /*2b50*/  CS2R R10, SRZ ;  /* 0x00000000000a7805 */ /* 0x000fe4000001ff00 */
[----:B------:R-:W-:Y:S01]  /*2b60*/  CS2R R8, SRZ ;  /* 0x0000000000087805 */ /* 0x000fe2000001ff00 */
[----:B------:R-:W-:Y:S01]  /*2b70*/  UMOV UR4, 0x400 ;  /* 0x0000040000047882 */ /* 0x000fe20000000000 */
[----:B------:R-:W-:Y:S01]  /*2b80*/  UMOV UR6, URZ ;  /* 0x000000ff00067c82 */ /* 0x000fe20008000000 */
[----:B------:R-:W-:-:S12]  /*2b90*/  ULEA UR37, UR37, UR4, 0x18 ;  /* 0x0000000425257291 */ /* 0x000fd8000f8ec0ff */
.L_x_54:
[----:B------:R-:W-:Y:S02]  /*2ba0*/  LEA R0, R8, UR37, 0x3 ;  /* 0x0000002508007c11 */ /* 0x000fe4000f8e18ff */
[----:B------:R-:W-:-:S03]  /*2bb0*/  SHF.L.U32 R5, R9, 0x1f, RZ ;  /* 0x0000001f09057819 */ /* 0x000fc600000006ff */
[----:B------:R-:W-:Y:S01]  /*2bc0*/  VIADD R4, R0, 0x160 ;  /* 0x0000016000047836 */ /* 0x000fe20000000000 */
[----:B------:R-:W1:Y:S02]  /*2bd0*/  SYNCS.PHASECHK.TRANS64.TRYWAIT P0, [R0+URZ+0x150], R5 ;  /* 0x00015005000075a7 */ /* 0x000e6400080011ff */
[----:B-1----:R-:W-:Y:S05]  /*2be0*/  @!P0 BRA `(.L_x_51) ;  /* 0x00000040006c8947 */ /* 0x002fea0003800000 */
.L_x_133:
[----:B------:R-:W-:Y:S01]  /*2bf0*/  ULEA UR5, UR6, UR37, 0x3 ;  /* 0x0000002506057291 */ /* 0x000fe2000f8e18ff */
[----:B------:R-:W-:Y:S02]  /*2c00*/  PRMT R4, RZ, 0x654, R4 ;  /* 0x00000654ff047816 */ /* 0x000fe40000000004 */
[----:B-1----:R-:W-:Y:S01]  /*2c10*/  SHF.L.U32 R5, R12, 0x1f, RZ ;  /* 0x0000001f0c057819 */ /* 0x002fe200000006ff */
[----:B------:R-:W-:Y:S01]  /*2c20*/  UIADD3 UR4, UPT, UPT, UR5, 0xf0, URZ ;  /* 0x000000f005047890 */ /* 0x000fe2000fffe0ff */
[----:B------:R1:W-:Y:S05]  /*2c30*/  SYNCS.ARRIVE.TRANS64.RED.A1T0 RZ, [R4+URZ], RZ ;  /* 0x000000ff04ff79a7 */ /* 0x0003ea00081004ff */
[----:B------:R-:W-:Y:S01]  /*2c40*/  IMAD.U32 R7, RZ, RZ, UR4 ;  /* 0x00000004ff077e24 */ /* 0x000fe2000f8e00ff */
[----:B------:R-:W2:Y:S04]  /*2c50*/  SYNCS.PHASECHK.TRANS64.TRYWAIT P0, [UR5+0x100], R5 ;  /* 0x00010005ff0075a7 */ /* 0x000ea80008001105 */
[----:B------:R-:W-:Y:S01]  /*2c60*/  PRMT R6, R2, 0x654, R7 ;  /* 0x0000065402067816 */ /* 0x000fe20000000007 */
[----:B-1----:R-:W-:Y:S01]  /*2c70*/  @!P2 IMAD.MOV.U32 R4, RZ, RZ, 0x10 ;  /* 0x00000010ff04a424 */ /* 0x002fe200078e00ff */
[----:B--2---:R-:W-:Y:S06]  /*2c80*/  @!P0 BRA `(.L_x_52) ;  /* 0x0000004000588947 */ /* 0x004fec0003800000 */
.L_x_135:
[----:B------:R-:W-:Y:S01]  /*2c90*/  ULEA UR4, UR6, UR37, 0x4 ;  /* 0x0000002506047291 */ /* 0x000fe2000f8e20ff */
[----:B------:R-:W-:Y:S01]  /*2ca0*/  SEL R3, R6, R3, !P2 ;  /* 0x0000000306037207 */ /* 0x000fe20005000000 */
[----:B------:R-:W-:Y:S01]  /*2cb0*/  UIADD3 UR5, UPT, UPT, UR5, 0xf0, URZ ;  /* 0x000000f005057890 */ /* 0x000fe2000fffe0ff */
[----:B-1----:R-:W-:Y:S01]  /*2cc0*/  LEA R0, R11, UR37, 0x3 ;  /* 0x000000250b007c11 */ /* 0x002fe2000f8e18ff */
[----:B------:R-:W-:Y:S01]  /*2cd0*/  UIADD3 UR4, UPT, UPT, UR4, 0x180, URZ ;  /* 0x0000018004047890 */ /* 0x000fe2000fffe0ff */
[----:B------:R-:W-:Y:S01]  /*2ce0*/  SHF.L.U32 R5, R10, 0x1f, RZ ;  /* 0x0000001f0a057819 */ /* 0x000fe200000006ff */
[----:B------:R1:W-:Y:S01]  /*2cf0*/  @!P2 SYNCS.ARRIVE.TRANS64.RED RZ, [R3+URZ], R4 ;  /* 0x0000000403ffa9a7 */ /* 0x0003e200080004ff */
[----:B------:R-:W-:Y:S01]  /*2d00*/  UIADD3 UR6, UPT, UPT, UR6, 0x1, URZ ;  /* 0x0000000106067890 */ /* 0x000fe2000fffe0ff */
[----:B------:R-:W-:-:S03]  /*2d10*/  VIADD R8, R8, 0x1 ;  /* 0x0000000108087836 */ /* 0x000fc60000000000 */
[----:B------:R-:W-:Y:S02]  /*2d20*/  UISETP.NE.AND UP0, UPT, UR6, 0x2, UPT ;  /* 0x000000020600788c */ /* 0x000fe4000bf05270 */
[----:B------:R-:W-:Y:S06]  /*2d30*/  UGETNEXTWORKID.BROADCAST [UR4], [UR5] ;  /* 0x00000000040073ca */ /* 0x000fec0008000100 */
[----:B------:R-:W-:Y:S01]  /*2d40*/  USEL UR4, URZ, 0x1, UP0 ;  /* 0x00000001ff047887 */ /* 0x000fe20008000000 */
[----:B------:R-:W-:Y:S01]  /*2d50*/  ISETP.NE.AND P0, PT, R8, 0x2, PT ;  /* 0x000000020800780c */ /* 0x000fe20003f05270 */
[----:B------:R-:W-:Y:S01]  /*2d60*/  USEL UR6, UR6, URZ, UP0 ;  /* 0x000000ff06067287 */ /* 0x000fe20008000000 */
[----:B------:R-:W2:Y:S03]  /*2d70*/  SYNCS.PHASECHK.TRANS64.TRYWAIT P1, [R0+URZ+0xf0], R5 ;  /* 0x0000f005000075a7 */ /* 0x000ea600080211ff */
[----:B------:R-:W-:Y:S01]  /*2d80*/  LOP3.LUT R12, R12, UR4, RZ, 0x3c, !PT ;  /* 0x000000040c0c7c12 */ /* 0x000fe2000f8e3cff */
[----:B-12---:R-:W-:Y:S07]  /*2d90*/  @!P1 BRA `(.L_x_53) ;  /* 0x00000040002c9947 */ /* 0x006fee0003800000 */
.L_x_136:
[C---:B------:R-:W-:Y:S01]  /*2da0*/  LEA R4, R11.reuse, UR37, 0x4 ;  /* 0x000000250b047c11 */ /* 0x040fe2000f8e20ff */
[----:B-1----:R-:W-:Y:S01]  /*2db0*/  VIADD R0, R0, 0x100 ;  /* 0x0000010000007836 */ /* 0x002fe20000000000 */
[----:B------:R-:W-:Y:S01]  /*2dc0*/  SEL R8, R8, RZ, P0 ;  /* 0x000000ff08087207 */ /* 0x000fe20000000000 */
[----:B------:R-:W-:-:S03]  /*2dd0*/  VIADD R11, R11, 0x1 ;  /* 0x000000010b0b7836 */ /* 0x000fc60000000000 */
[----:B------:R-:W1:Y:S01]  /*2de0*/  LDS.128 R4, [R4+0x180] ;  /* 0x0001800004047984 */ /* 0x000e620000000c00 */
[----:B------:R-:W-:Y:S02]  /*2df0*/  PRMT R0, RZ, 0x654, R0 ;  /* 0x00000654ff007816 */ /* 0x000fe40000000000 */
[C---:B------:R-:W-:Y:S01]  /*2e00*/  ISETP.NE.AND P1, PT, R11.reuse, 0x2, PT ;  /* 0x000000020b00780c */ /* 0x040fe20003f25270 */
[----:B------:R-:W-:Y:S01]  /*2e10*/  @!PT LDS RZ, [RZ] ;  /* 0x00000000fffff984 */ /* 0x000fe20000000800 */
[----:B------:R-:W-:Y:S01]  /*2e20*/  @!PT LDS RZ, [RZ] ;  /* 0x00000000fffff984 */ /* 0x000fe20000000800 */
[----:B------:R-:W-:Y:S01]  /*2e30*/  @!PT LDS RZ, [RZ] ;  /* 0x00000000fffff984 */ /* 0x000fe20000000800 */
[----:B------:R-:W-:Y:S01]  /*2e40*/  @!PT LDS RZ, [RZ] ;  /* 0x00000000fffff984 */ /* 0x000fe20000000800 */
[----:B------:R2:W-:Y:S06]  /*2e50*/  MEMBAR.ALL.CTA ;  /* 0x0000000000007992 */ /* 0x0005ec0000008000 */
[----:B--2---:R-:W2:Y:S01]  /*2e60*/  FENCE.VIEW.ASYNC.S ;  /* 0x00000000000073c6 */ /* 0x004ea20000000000 */
[----:B------:R-:W-:Y:S01]  /*2e70*/  SEL R11, R11, RZ, P1 ;  /* 0x000000ff0b0b7207 */ /* 0x000fe20000800000 */
[----:B--2---:R2:W-:Y:S01]  /*2e80*/  SYNCS.ARRIVE.TRANS64.RED.A1T0 RZ, [R0+URZ], RZ ;  /* 0x000000ff00ff79a7 */ /* 0x0045e200081004ff */
[----:B-1----:R-:W-:-:S02]  /*2e90*/  LOP3.LUT P3, RZ, R6, 0x1, RZ, 0xc0, !PT ;  /* 0x0000000106ff7812 */ /* 0x002fc4000786c0ff */
[----:B------:R-:W-:-:S04]  /*2ea0*/  SEL R5, RZ, 0x1, P1 ;  /* 0x00000001ff057807 */ /* 0x000fc80000800000 */
[----:B------:R-:W-:Y:S02]  /*2eb0*/  LOP3.LUT R10, R10, R5, RZ, 0x3c, !PT ;  /* 0x000000050a0a7212 */ /* 0x000fe400078e3cff */
[----:B--2---:R-:W-:-:S04]  /*2ec0*/  SEL R0, RZ, 0x1, P0 ;  /* 0x00000001ff007807 */ /* 0x004fc80000000000 */
[----:B------:R-:W-:Y:S01]  /*2ed0*/  LOP3.LUT R9, R9, R0, RZ, 0x3c, !PT ;  /* 0x0000000009097212 */ /* 0x000fe200078e3cff */
[----:B------:R-:W-:Y:S06]  /*2ee0*/  @P3 BRA `(.L_x_54) ;  /* 0xfffffffc002c3947 */ /* 0x000fec000383ffff */
[----:B------:R-:W-:Y:S01]  /*2ef0*/  ULEA UR5, UR6, UR37, 0x3 ;  /* 0x0000002506057291 */ /* 0x000fe2000f8e18ff */
[----:B------:R-:W-:-:S08]  /*2f00*/  SHF.L.U32 R3, R12, 0x1f, RZ ;  /* 0x0000001f0c037819 */ /* 0x000fd000000006ff */
[----:B------:R-:W1:Y:S02]  /*2f10*/  SYNCS.PHASECHK.TRANS64 P0, [UR5+0x100], R3 ;  /* 0x00010003ff0075a7 */ /* 0x000e640008001005 */
[----:B-1----:R-:W-:Y:S05]  /*2f20*/  @P0 BRA `(.L_x_55) ;  /* 0x0000000000080947 */ /* 0x002fea0003800000 */
[----:B------:R-:W1:Y:S02]  /*2f30*/  SYNCS.PHASECHK.TRANS64.TRYWAIT P0, [UR5+0x100], R3 ;  /* 0x00010003ff0075a7 */ /* 0x000e640008001105 */
[----:B-1----:R-:W-:Y:S05]  /*2f40*/  @!P0 BRA `(.L_x_56) ;  /* 0x0000003c00d48947 */ /* 0x002fea0003800000 */
.L_x_55:
[----:B------:R-:W-:-:S04]  /*2f50*/  UIADD3 UR4, UPT, UPT, UR6, 0x1, URZ ;  /* 0x0000000106047890 */ /* 0x000fc8000fffe0ff */
[----:B------:R-:W-:-:S04]  /*2f60*/  UISETP.NE.AND UP0, UPT, UR4, 0x2, UPT ;  /* 0x000000020400788c */ /* 0x000fc8000bf05270 */
[----:B------:R-:W-:Y:S02]  /*2f70*/  USEL UR7, URZ, 0x1, UP0 ;  /* 0x00000001ff077887 */ /* 0x000fe40008000000 */
[----:B------:R-:W-:-:S04]  /*2f80*/  USEL UR4, UR4, URZ, UP0 ;  /* 0x000000ff04047287 */ /* 0x000fc80008000000 */
[----:B------:R-:W-:Y:S01]  /*2f90*/  ULEA UR4, UR4, UR37, 0x3 ;  /* 0x0000002504047291 */ /* 0x000fe2000f8e18ff */
[----:B-1----:R-:W-:-:S04]  /*2fa0*/  LOP3.LUT R3, R12, UR7, RZ, 0x3c, !PT ;  /* 0x000000070c037c12 */ /* 0x002fc8000f8e3cff */
[----:B------:R-:W-:-:S04]  /*2fb0*/  SHF.L.U32 R0, R3, 0x1f, RZ ;  /* 0x0000001f03007819 */ /* 0x000fc800000006ff */
[----:B------:R-:W1:Y:S02]  /*2fc0*/  SYNCS.PHASECHK.TRANS64 P0, [UR4+0x100], R0 ;  /* 0x00010000ff0075a7 */ /* 0x000e640008001004 */
[----:B-1----:R-:W-:Y:S05]  /*2fd0*/  @P0 EXIT ;  /* 0x000000000000094d */ /* 0x002fea0003800000 */
[----:B------:R-:W-:Y:S02]  /*2fe0*/  SHF.L.U32 R3, R3, 0x1f, RZ ;  /* 0x0000001f03037819 */ /* 0x000fe400000006ff */
[----:B------:R-:W-:-:S07]  /*2ff0*/  MOV R0, UR4 ;  /* 0x0000000400007c02 */ /* 0x000fce0008000f00 */
.L_x_57:
[----:B-1----:R1:W2:Y:S02]  /*3000*/  SYNCS.PHASECHK.TRANS64.TRYWAIT P0, [R0+URZ+0x100], R3 ;  /* 0x00010003000075a7 */ /* 0x0022a400080011ff */
[----:B--2---:R-:W-:Y:S05]  /*3010*/  @!P0 NANOSLEEP.SYNCS 0x989680 ;  /* 0x009896800000895d */ /* 0x004fea0003900000 */
[----:B------:R-:W2:Y:S02]  /*3020*/  @!P0 SYNCS.PHASECHK.TRANS64 P0, [R0+URZ+0x100], R3 ;  /* 0x00010003000085a7 */ /* 0x000ea400080010ff */
[----:B--2---:R-:W-:Y:S05]  /*3030*/  @P0 EXIT ;  /* 0x000000000000094d */ /* 0x004fea0003800000 */
[----:B------:R-:W-:Y:S05]  /*3040*/  BRA `(.L_x_57) ;  /* 0xfffffffc00ec7947 */ /* 0x000fea000383ffff */
.L_x_50:
[----:B------:R-:W-:-:S09]  /*3050*/  UISETP.NE.AND UP1, UPT, UR8, URZ, UPT ;  /* 0x000000ff0800728c */ /* 0x000fd2000bf25270 */
[----:B------:R-:W-:Y:S05]  /*3060*/  BRA.U UP1, `(.L_x_58) ;  /* 0x0000000d01cc7547 */ /* 0x000fea000b800000 */
[----:B------:R-:W-:Y:S01]  /*3070*/  UMOV UR4, 0x40 ;  /* 0x0000004000047882 */ /* 0x000fe20000000000 */
[----:B------:R-:W-:Y:S01]  /*3080*/  NOP ;  /* 0x0000000000007918 */ /* 0x000fe20000000000 */
[----:B------:R-:W-:Y:S01]  /*3090*/  ULEA UR4, UR37, UR4, 0x18 ;  /* 0x0000000425047291 */ /* 0x000fe2000f8ec0ff */
[----:B------:R-:W-:Y:S02]  /*30a0*/  UMOV UR5, 0x400 ;  /* 0x0000040000057882 */ /* 0x000fe40000000000 */
[----:B------:R-:W-:-:S06]  /*30b0*/  ULEA UR37, UR37, UR5, 0x18 ;  /* 0x0000000525257291 */ /* 0x000fcc000f8ec0ff */
[----:B------:R-:W1:Y:S02]  /*30c0*/  LDS.U8 R0, [UR4+0x1c] ;  /* 0x00001c04ff007984 */ /* 0x000e640008000000 */
[----:B-1----:R-:W-:-:S13]  /*30d0*/  ISETP.NE.AND P0, PT, R0, RZ, PT ;  /* 0x000000ff0000720c */ /* 0x002fda0003f05270 */
[----:B------:R-:W-:Y:S05]  /*30e0*/  @P0 BRA `(.L_x_59) ;  /* 0x0000000000580947 */ /* 0x000fea0003800000 */
[----:B------:R-:W-:-:S13]  /*30f0*/  ELECT P0, URZ, PT ;  /* 0x0000000000ff782f */ /* 0x000fda0003800000 */
[----:B------:R-:W-:Y:S05]  /*3100*/  @!P0 BRA `(.L_x_60) ;  /* 0x0000000000608947 */ /* 0x000fea0003800000 */
[----:B------:R-:W-:Y:S01]  /*3110*/  UMOV UR5, 0x10 ;  /* 0x0000001000057882 */ /* 0x000fe20000000000 */
[----:B------:R-:W-:Y:S01]  /*3120*/  HFMA2 R0, -RZ, RZ, 0, 5.9604644775390625e-08 ;  /* 0x00000001ff007431 */ /* 0x000fe200000001ff */
[----:B------:R-:W-:-:S03]  /*3130*/  MOV R2, 0xffff ;  /* 0x0000ffff00027802 */ /* 0x000fc60000000f00 */
[----:B------:R-:W-:Y:S04]  /*3140*/  DEPBAR.LE SB1, 0x36 ;  /* 0x00009d800000791a */ /* 0x000fe80000000000 */
[----:B------:R-:W1:Y:S02]  /*3150*/  UTCATOMSWS.FIND_AND_SET.ALIGN UP0, UR5, UR5 ;  /* 0x00000005000575e3 */ /* 0x000e640008000800 */
[----:B-1----:R-:W-:Y:S01]  /*3160*/  MOV R3, UR5 ;  /* 0x0000000500037c02 */ /* 0x002fe20008000f00 */
[----:B------:R-:W-:Y:S06]  /*3170*/  BRA.U UP0, `(.L_x_61) ;  /* 0x0000000100187547 */ /* 0x000fec000b800000 */
.L_x_62:
[----:B------:R-:W-:Y:S05]  /*3180*/  NANOSLEEP 0x64 ;  /* 0x000000640000795d */ /* 0x000fea0003800000 */
[----:B------:R-:W-:-:S05]  /*3190*/  UMOV UR5, 0x10 ;  /* 0x0000001000057882 */ /* 0x000fca0000000000 */
[----:B------:R-:W-:Y:S04]  /*31a0*/  DEPBAR.LE SB1, 0x36 ;  /* 0x00009d800000791a */ /* 0x000fe80000000000 */
[----:B------:R-:W1:Y:S02]  /*31b0*/  UTCATOMSWS.FIND_AND_SET.ALIGN UP0, UR5, UR5 ;  /* 0x00000005000575e3 */ /* 0x000e640008000800 */
[----:B-1----:R-:W-:Y:S01]  /*31c0*/  MOV R3, UR5 ;  /* 0x0000000500037c02 */ /* 0x002fe20008000f00 */
[----:B------:R-:W-:Y:S05]  /*31d0*/  BRA.U !UP0, `(.L_x_62) ;  /* 0xfffffffd08e87547 */ /* 0x000fea000b83ffff */
.L_x_61:
[-C--:B------:R-:W-:Y:S02]  /*31e0*/  SHF.L.U32 R2, R2, R3.reuse, RZ ;  /* 0x0000000302027219 */ /* 0x080fe400000006ff */
[----:B------:R-:W-:Y:S01]  /*31f0*/  SHF.L.U32 R0, R0, R3, RZ ;  /* 0x0000000300007219 */ /* 0x000fe200000006ff */
[----:B------:R-:W-:Y:S02]  /*3200*/  IMAD.SHL.U32 R3, R3, 0x20, RZ ;  /* 0x0000002003037824 */ /* 0x000fe400078e00ff */
[----:B------:R1:W-:Y:S04]  /*3210*/  ATOMS.OR RZ, [UR4+0x14], R2 ;  /* 0x00001402ffff798c */ /* 0x0003e8000b000004 */
[----:B------:R1:W-:Y:S04]  /*3220*/  ATOMS.OR RZ, [UR4+0x18], R0 ;  /* 0x00001800ffff798c */ /* 0x0003e8000b000004 */
[----:B------:R1:W-:Y:S01]  /*3230*/  STS [UR37+0x1a0], R3 ;  /* 0x0001a003ff007988 */ /* 0x0003e20008000825 */
[----:B------:R-:W-:Y:S05]  /*3240*/  BRA `(.L_x_60) ;  /* 0x0000000000107947 */ /* 0x000fea0003800000 */
.L_x_59:
[----:B------:R-:W-:Y:S02]  /*3250*/  MOV R0, 0xffffffff ;  /* 0xffffffff00007802 */ /* 0x000fe40000000f00 */
[----:B------:R-:W-:-:S03]  /*3260*/  MOV R2, 0x3290 ;  /* 0x0000329000027802 */ /* 0x000fc60000000f00 */
[----:B------:R1:W-:Y:S04]  /*3270*/  STS [UR37+0x1a0], R0 ;  /* 0x0001a000ff007988 */ /* 0x0003e80008000825 */
[----:B-1-3-5:R-:W-:Y:S05]  /*3280*/  CALL.REL.NOINC `($__internal_1_$__cuda_sm10x_tcgen05_guardrail_trap_phase_invalid_during_alloc) ;  /* 0x0000004000507944 */ /* 0x02afea0003c00000 */
.L_x_60:
[----:B------:R-:W-:Y:S05]  /*3290*/  WARPSYNC.ALL ;  /* 0x0000000000007948 */ /* 0x000fea0003800000 */
[----:B------:R-:W2:Y:S01]  /*32a0*/  S2UR UR5, SR_CgaCtaId ;  /* 0x00000000000579c3 */ /* 0x000ea20000008800 */
[----:B------:R-:W-:Y:S01]  /*32b0*/  UMOV UR4, 0x400 ;  /* 0x0000040000047882 */ /* 0x000fe20000000000 */
[----:B------:R-:W-:-:S06]  /*32c0*/  NOP ;  /* 0x0000000000007918 */ /* 0x000fcc0000000000 */
[----:B------:R-:W-:Y:S06]  /*32d0*/  BAR.ARV 0x6, 0xa0 ;  /* 0x0182800000007b1d */ /* 0x000fec0000002000 */
[----:B------:R-:W4:Y:S01]  /*32e0*/  LDCU UR7, c[0x0][0x38c] ;  /* 0x00007180ff0777ac */ /* 0x000f220008000800 */
[----:B------:R-:W-:Y:S01]  /*32f0*/  IMAD.MOV.U32 R11, RZ, RZ, 0x1 ;  /* 0x00000001ff0b7424 */ /* 0x000fe200078e00ff */
[----:B------:R-:W-:Y:S01]  /*3300*/  CS2R R8, SRZ ;  /* 0x0000000000087805 */ /* 0x000fe2000001ff00 */
[----:B------:R-:W-:Y:S01]  /*3310*/  IMAD.MOV.U32 R10, RZ, RZ, RZ ;  /* 0x000000ffff0a7224 */ /* 0x000fe200078e00ff */
[----:B------:R-:W3:Y:S01]  /*3320*/  LDCU UR6, c[0x0][0x38c] ;  /* 0x00007180ff0677ac */ /* 0x000ee20008000800 */
[----:B------:R-:W-:Y:S01]  /*3330*/  UMOV UR15, URZ ;  /* 0x000000ff000f7c82 */ /* 0x000fe20008000000 */
[----:B------:R-:W-:Y:S01]  /*3340*/  UMOV UR14, URZ ;  /* 0x000000ff000e7c82 */ /* 0x000fe20008000000 */
[----:B--2---:R-:W-:Y:S01]  /*3350*/  ULEA UR5, UR5, UR4, 0x18 ;  /* 0x0000000405057291 */ /* 0x004fe2000f8ec0ff */
[----:B------:R-:W-:Y:S01]  /*3360*/  UMOV UR24, 0x0 ;  /* 0x0000000000187882 */ /* 0x000fe20000000000 */
[----:B------:R-:W-:-:S02]  /*3370*/  UMOV UR25, 0x4100490 ;  /* 0x0410049000197882 */ /* 0x000fc40000000000 */
[----:B------:R-:W-:Y:S02]  /*3380*/  UIADD3 UR10, UPT, UPT, UR5, 0x2400, URZ ;  /* 0x00002400050a7890 */ /* 0x000fe4000fffe0ff */
[----:B------:R-:W-:Y:S02]  /*3390*/  UIADD3 UR11, UPT, UPT, UR5, 0x1c400, URZ ;  /* 0x0001c400050b7890 */ /* 0x000fe4000fffe0ff */
[----:B----4-:R-:W-:Y:S01]  /*33a0*/  UIADD3 UR7, UPT, UPT, UR7, 0x7f, URZ ;  /* 0x0000007f07077890 */ /* 0x010fe2000fffe0ff */
[----:B-1----:R-:W1:Y:S01]  /*33b0*/  LDS R0, [UR5+0x1a0] ;  /* 0x0001a005ff007984 */ /* 0x002e620008000800 */
[----:B------:R-:W-:Y:S02]  /*33c0*/  USHF.R.U32.HI UR10, URZ, 0x4, UR10 ;  /* 0x00000004ff0a7899 */ /* 0x000fe4000801160a */
[----:B------:R-:W-:Y:S02]  /*33d0*/  USHF.R.S32.HI UR4, URZ, 0x1f, UR7 ;  /* 0x0000001fff047899 */ /* 0x000fe40008011407 */
[----:B------:R-:W-:-:S02]  /*33e0*/  USHF.R.U32.HI UR11, URZ, 0x4, UR11 ;  /* 0x00000004ff0b7899 */ /* 0x000fc4000801160b */
[----:B------:R-:W-:Y:S02]  /*33f0*/  ULEA.HI UR4, UR4, UR7, URZ, 0x7 ;  /* 0x0000000704047291 */ /* 0x000fe4000f8f38ff */
[----:B------:R-:W-:Y:S02]  /*3400*/  ULOP3.LUT UR10, UR10, 0x3fff, URZ, 0xc0, !UPT ;  /* 0x00003fff0a0a7892 */ /* 0x000fe4000f8ec0ff */
[----:B------:R-:W-:Y:S02]  /*3410*/  USHF.R.S32.HI UR4, URZ, 0x7, UR4 ;  /* 0x00000007ff047899 */ /* 0x000fe40008011404 */
[----:B------:R-:W-:Y:S02]  /*3420*/  ULOP3.LUT UR11, UR11, 0x3fff, URZ, 0xc0, !UPT ;  /* 0x00003fff0b0b7892 */ /* 0x000fe4000f8ec0ff */
[----:B------:R-:W-:Y:S01]  /*3430*/  UISETP.LT.AND UP0, UPT, UR4, 0x1, UPT ;  /* 0x000000010400788c */ /* 0x000fe2000bf01270 */
[----:B------:R-:W-:Y:S01]  /*3440*/  UMOV UR22, 0x0 ;  /* 0x0000000000167882 */ /* 0x000fe20000000000 */
[----:B------:R-:W-:-:S02]  /*3450*/  UMOV UR23, 0x4100490 ;  /* 0x0410049000177882 */ /* 0x000fc40000000000 */
[----:B------:R-:W-:Y:S02]  /*3460*/  USEL UR9, UR4, 0x1, !UP0 ;  /* 0x0000000104097887 */ /* 0x000fe4000c000000 */
[----:B------:R-:W-:Y:S02]  /*3470*/  ULOP3.LUT UR10, UR10, 0x10000, URZ, 0xfc, !UPT ;  /* 0x000100000a0a7892 */ /* 0x000fe4000f8efcff */
[----:B------:R-:W-:Y:S02]  /*3480*/  ULOP3.LUT UR11, UR11, 0x10000, URZ, 0xfc, !UPT ;  /* 0x000100000b0b7892 */ /* 0x000fe4000f8efcff */
[----:B------:R-:W-:Y:S02]  /*3490*/  UIADD3 UR9, UPT, UPT, -UR9, URZ, URZ ;  /* 0x000000ff09097290 */ /* 0x000fe4000fffe1ff */
[----:B---3--:R-:W-:Y:S01]  /*34a0*/  UISETP.GE.AND UP3, UPT, UR6, 0x1, UPT ;  /* 0x000000010600788c */ /* 0x008fe2000bf66270 */
[----:B------:R-:W-:Y:S01]  /*34b0*/  UMOV UR20, 0x0 ;  /* 0x0000000000147882 */ /* 0x000fe20000000000 */
[----:B------:R-:W-:Y:S01]  /*34c0*/  UMOV UR21, 0x4100490 ;  /* 0x0410049000157882 */ /* 0x000fe20000000000 */
[----:B------:R-:W-:Y:S01]  /*34d0*/  UMOV UR18, 0x0 ;  /* 0x0000000000127882 */ /* 0x000fe20000000000 */
[----:B------:R-:W-:Y:S01]  /*34e0*/  UMOV UR19, 0x4100490 ;  /* 0x0410049000137882 */ /* 0x000fe20000000000 */
[----:B-1----:R-:W-:-:S15]  /*34f0*/  R2UR UR16, R0 ;  /* 0x00000000001072ca */ /* 0x002fde00000e0000 */
.L_x_69:
[----:B------:R-:W-:Y:S02]  /*3500*/  LEA R0, R10, UR5, 0x3 ;  /* 0x000000050a007c11 */ /* 0x000fe4000f8e18ff */
[----:B------:R-:W-:Y:S02]  /*3510*/  SHF.L.U32 R5, R9, 0x1f, RZ ;  /* 0x0000001f09057819 */ /* 0x000fe400000006ff */
[----:B------:R-:W-:Y:S01]  /*3520*/  PLOP3.LUT P0, PT, PT, PT, UP3, 0x80, 0x8 ;  /* 0x000000000008781c */ /* 0x000fe20003f0f038 */
[----:B------:R-:W-:Y:S01]  /*3530*/  VIADD R3, R0, 0x100 ;  /* 0x0000010000037836 */ /* 0x000fe20000000000 */
[----:B-1----:R-:W1:Y:S02]  /*3540*/  SYNCS.PHASECHK.TRANS64.TRYWAIT P1, [R0+URZ+0xf0], R5 ;  /* 0x0000f005000075a7 */ /* 0x002e6400080211ff */
[----:B-1-3--:R-:W-:Y:S09]  /*3550*/  @!P1 BRA `(.L_x_63) ;  /* 0x0000003800689947 */ /* 0x00aff20003800000 */
.L_x_138:
[----:B------:R-:W-:Y:S01]  /*3560*/  LEA R4, R10, UR5, 0x4 ;  /* 0x000000050a047c11 */ /* 0x000fe2000f8e20ff */
[----:B------:R-:W-:Y:S01]  /*3570*/  @UP3 ULEA UR6, UR14, UR5, 0x3 ;  /* 0x000000050e063291 */ /* 0x000fe2000f8e18ff */
[----:B------:R-:W-:Y:S01]  /*3580*/  PLOP3.LUT P2, PT, PT, PT, PT, 0x80, 0x8 ;  /* 0x000000000008781c */ /* 0x000fe20003f4f070 */
[----:B------:R-:W-:Y:S01]  /*3590*/  ULEA UR7, UR15, UR5, 0x3 ;  /* 0x000000050f077291 */ /* 0x000fe2000f8e18ff */
[----:B------:R-:W-:Y:S02]  /*35a0*/  PRMT R3, RZ, 0x654, R3 ;  /* 0x00000654ff037816 */ /* 0x000fe40000000003 */
[----:B-1----:R-:W1:Y:S01]  /*35b0*/  LDS.128 R4, [R4+0x180] ;  /* 0x0001800004047984 */ /* 0x002e620000000c00 */
[----:B------:R-:W-:Y:S02]  /*35c0*/  @P0 SHF.L.U32 R2, R8, 0x1f, RZ ;  /* 0x0000001f08020819 */ /* 0x000fe400000006ff */
[----:B------:R-:W-:Y:S01]  /*35d0*/  SHF.L.U32 R0, R11, 0x1f, RZ ;  /* 0x0000001f0b007819 */ /* 0x000fe200000006ff */
[----:B------:R-:W-:Y:S01]  /*35e0*/  @!PT LDS RZ, [RZ] ;  /* 0x00000000fffff984 */ /* 0x000fe20000000800 */
[----:B------:R-:W-:Y:S01]  /*35f0*/  @!PT LDS RZ, [RZ] ;  /* 0x00000000fffff984 */ /* 0x000fe20000000800 */
[----:B------:R-:W-:Y:S01]  /*3600*/  @!PT LDS RZ, [RZ] ;  /* 0x00000000fffff984 */ /* 0x000fe20000000800 */
[----:B------:R-:W-:Y:S01]  /*3610*/  @!PT LDS RZ, [RZ] ;  /* 0x00000000fffff984 */ /* 0x000fe20000000800 */
[----:B------:R2:W-:Y:S06]  /*3620*/  MEMBAR.ALL.CTA ;  /* 0x0000000000007992 */ /* 0x0005ec0000008000 */
[----:B--2---:R-:W2:Y:S02]  /*3630*/  FENCE.VIEW.ASYNC.S ;  /* 0x00000000000073c6 */ /* 0x004ea40000000000 */
[----:B--2---:R2:W-:Y:S01]  /*3640*/  SYNCS.ARRIVE.TRANS64.RED.A1T0 RZ, [R3+URZ], RZ ;  /* 0x000000ff03ff79a7 */ /* 0x0045e200081004ff */
[----:B------:R2:W3:Y:S01]  /*3650*/  @P0 SYNCS.PHASECHK.TRANS64.TRYWAIT P2, [UR6], R2 ;  /* 0x00000002ff0005a7 */ /* 0x0004e20008041106 */
[----:B------:R-:W-:Y:S01]  /*3660*/  ULEA.HI UR6, UR15, UR15, URZ, 0x1 ;  /* 0x0000000f0f067291 */ /* 0x000fe2000f8f08ff */
[----:B-1----:R-:W-:-:S03]  /*3670*/  LOP3.LUT P1, RZ, R6, 0x1, RZ, 0xc0, !PT ;  /* 0x0000000106ff7812 */ /* 0x002fc6000782c0ff */
[----:B------:R-:W-:Y:S02]  /*3680*/  USHF.L.U32 UR8, UR6, 0x5, URZ ;  /* 0x0000000506087899 */ /* 0x000fe400080006ff */
[----:B------:R-:W-:Y:S02]  /*3690*/  ULOP3.LUT UR6, UR6, 0xffe, URZ, 0xc0, !UPT ;  /* 0x00000ffe06067892 */ /* 0x000fe4000f8ec0ff */
[----:B------:R-:W-:Y:S02]  /*36a0*/  ULOP3.LUT UR8, UR8, 0xffffffc0, URZ, 0xc0, !UPT ;  /* 0xffffffc008087892 */ /* 0x000fe4000f8ec0ff */
[----:B------:R-:W-:Y:S02]  /*36b0*/  UIADD3 UR6, UPT, UPT, -UR6, UR15, URZ ;  /* 0x0000000f06067290 */ /* 0x000fe4000fffe1ff */
[----:B------:R-:W-:Y:S01]  /*36c0*/  UIADD3 UR8, UPT, UPT, UR16, UR8, URZ ;  /* 0x0000000810087290 */ /* 0x000fe2000fffe0ff */
[----:B------:R-:W1:Y:S03]  /*36d0*/  SYNCS.PHASECHK.TRANS64.TRYWAIT P0, [UR7+0x130], R0 ;  /* 0x00013000ff0075a7 */ /* 0x000e660008001107 */
[----:B------:R-:W-:Y:S01]  /*36e0*/  ULEA UR8, UR6, UR8, 0x14 ;  /* 0x0000000806087291 */ /* 0x000fe2000f8ea0ff */
[----:B-123--:R-:W-:Y:S11]  /*36f0*/  @!P0 BRA `(.L_x_64) ;  /* 0x0000003800148947 */ /* 0x00eff60003800000 */
.L_x_140:
[----:B------:R-:W-:Y:S01]  /*3700*/  IADD3 R10, PT, PT, R10, 0x1, RZ ;  /* 0x000000010a0a7810 */ /* 0x000fe20007ffe0ff */
[----:B------:R-:W-:Y:S06]  /*3710*/  BRA.U !UP3, `(.L_x_65) ;  /* 0x000000010bc07547 */ /* 0x000fec000b800000 */
[----:B------:R-:W-:Y:S01]  /*3720*/  UPLOP3.LUT UP4, UPT, UPT, UPT, UPT, 0x40, 0x4 ;  /* 0x000000000004789c */ /* 0x000fe20003f8e870 */
[----:B------:R-:W-:Y:S01]  /*3730*/  UMOV UR13, UR9 ;  /* 0x00000009000d7c82 */ /* 0x000fe20008000000 */
[----:B------:R-:W-:Y:S01]  /*3740*/  UMOV UR12, UR4 ;  /* 0x00000004000c7c82 */ /* 0x000fe20008000000 */
[----:B------:R-:W-:-:S08]  /*3750*/  UMOV UR17, UR14 ;  /* 0x0000000e00117c82 */ /* 0x000fd00008000000 */
.L_x_68:
[----:B------:R-:W-:Y:S02]  /*3760*/  UIADD3 UR13, UPT, UPT, UR13, 0x1, URZ ;  /* 0x000000010d0d7890 */ /* 0x000fe4000fffe0ff */
[----:B--2---:R-:W-:Y:S02]  /*3770*/  ULEA UR6, UR17, UR5, 0x3 ;  /* 0x0000000511067291 */ /* 0x004fe4000f8e18ff */
[----:B------:R-:W-:Y:S01]  /*3780*/  UISETP.NE.AND UP0, UPT, UR13, URZ, UPT ;  /* 0x000000ff0d00728c */ /* 0x000fe2000bf05270 */
[----:B---3--:R-:W-:Y:S10]  /*3790*/  @P2 BRA `(.L_x_66) ;  /* 0x00000000000c2947 */ /* 0x008ff40003800000 */
[----:B-1----:R-:W-:Y:S04]  /*37a0*/  SHF.L.U32 R3, R8, 0x1f, RZ ;  /* 0x0000001f08037819 */ /* 0x002fe800000006ff */
[----:B------:R-:W1:Y:S02]  /*37b0*/  SYNCS.PHASECHK.TRANS64.TRYWAIT P0, [UR6], R3 ;  /* 0x00000003ff0075a7 */ /* 0x000e640008001106 */
[----:B-1----:R-:W-:Y:S05]  /*37c0*/  @!P0 BRA `(.L_x_67) ;  /* 0x0000003400f88947 */ /* 0x002fea0003800000 */
.L_x_66:
[----:B------:R-:W-:Y:S01]  /*37d0*/  UISETP.NE.AND UP1, UPT, UR12, 0x1, UPT ;  /* 0x000000010c00788c */ /* 0x000fe2000bf25270 */
[----:B------:R-:W-:Y:S01]  /*37e0*/  PLOP3.LUT P2, PT, PT, PT, PT, 0x80, 0x8 ;  /* 0x000000000008781c */ /* 0x000fe20003f4f070 */
[----:B------:R-:W-:Y:S02]  /*37f0*/  UIADD3 UR14, UPT, UPT, UR17, 0x1, URZ ;  /* 0x00000001110e7890 */ /* 0x000fe4000fffe0ff */
[----:B------:R-:W-:Y:S02]  /*3800*/  ULEA UR28, UR17, UR11, 0x9 ;  /* 0x0000000b111c7291 */ /* 0x000fe4000f8e48ff */
[----:B------:R-:W-:Y:S01]  /*3810*/  UISETP.NE.AND UP2, UPT, UR14, 0xd, UPT ;  /* 0x0000000d0e00788c */ /* 0x000fe2000bf45270 */
[----:B------:R-:W-:Y:S01]  /*3820*/  PLOP3.LUT P0, PT, PT, PT, UP1, 0x80, 0x8 ;  /* 0x000000000008781c */ /* 0x000fe20003f0f018 */
[----:B------:R-:W-:Y:S02]  /*3830*/  UIADD3 UR40, UPT, UPT, UR28, 0x2, URZ ;  /* 0x000000021c287890 */ /* 0x000fe4000fffe0ff */
[----:B------:R-:W-:Y:S02]  /*3840*/  USEL UR27, URZ, 0x1, UP2 ;  /* 0x00000001ff1b7887 */ /* 0x000fe40009000000 */
[----:B------:R-:W-:Y:S02]  /*3850*/  USEL UR14, UR14, URZ, UP2 ;  /* 0x000000ff0e0e7287 */ /* 0x000fe40009000000 */
[----:B------:R-:W-:Y:S02]  /*3860*/  UIADD3 UR36, UPT, UPT, UR28, 0x4, URZ ;  /* 0x000000041c247890 */ /* 0x000fe4000fffe0ff */
[----:B------:R-:W-:Y:S01]  /*3870*/  @UP1 ULEA UR26, UR14, UR5, 0x3 ;  /* 0x000000050e1a1291 */ /* 0x000fe2000f8e18ff */
[----:B------:R-:W-:Y:S01]  /*3880*/  LOP3.LUT R8, R8, UR27, RZ, 0x3c, !PT ;  /* 0x0000001b08087c12 */ /* 0x000fe2000f8e3cff */
[----:B------:R-:W-:Y:S02]  /*3890*/  UIADD3 UR32, UPT, UPT, UR28, 0x6, URZ ;  /* 0x000000061c207890 */ /* 0x000fe4000fffe0ff */
[----:B------:R-:W-:Y:S01]  /*38a0*/  UIADD3 UR6, UPT, UPT, UR6, 0x68, URZ ;  /* 0x0000006806067890 */ /* 0x000fe2000fffe0ff */
[----:B-1----:R-:W-:Y:S01]  /*38b0*/  @P0 SHF.L.U32 R0, R8, 0x1f, RZ ;  /* 0x0000001f08000819 */ /* 0x002fe200000006ff */
[----:B------:R-:W-:Y:S01]  /*38c0*/  UIADD3 UR12, UPT, UPT, UR12, -0x1, URZ ;  /* 0xffffffff0c0c7890 */ /* 0x000fe2000fffe0ff */
[----:B------:R-:W-:Y:S02]  /*38d0*/  UMOV UR29, 0x40004040 ;  /* 0x40004040001d7882 */ /* 0x000fe40000000000 */
[----:B------:R2:W3:Y:S01]  /*38e0*/  @P0 SYNCS.PHASECHK.TRANS64.TRYWAIT P2, [UR26], R0 ;  /* 0x00000000ff0005a7 */ /* 0x0004e2000804111a */
[----:B------:R-:W-:Y:S01]  /*38f0*/  ULEA UR26, UR17, UR10, 0x9 ;  /* 0x0000000a111a7291 */ /* 0x000fe2000f8e48ff */
[----:B------:R-:W-:Y:S01]  /*3900*/  UMOV UR27, 0x40004040 ;  /* 0x40004040001b7882 */ /* 0x000fe20000000000 */
[----:B------:R-:W-:Y:S02]  /*3910*/  UMOV UR41, 0x40004040 ;  /* 0x4000404000297882 */ /* 0x000fe40000000000 */
[----:B------:R-:W-:Y:S02]  /*3920*/  UIADD3 UR38, UPT, UPT, UR26, 0x2, URZ ;  /* 0x000000021a267890 */ /* 0x000fe4000fffe0ff */
[----:B------:R-:W-:Y:S02]  /*3930*/  UIADD3 UR34, UPT, UPT, UR26, 0x4, URZ ;  /* 0x000000041a227890 */ /* 0x000fe4000fffe0ff */
[----:B------:R-:W-:Y:S01]  /*3940*/  UIADD3 UR30, UPT, UPT, UR26, 0x6, URZ ;  /* 0x000000061a1e7890 */ /* 0x000fe2000fffe0ff */
[----:B------:R2:W-:Y:S01]  /*3950*/  UTCQMMA gdesc[UR26], gdesc[UR28], tmem[UR8], tmem[UR24], idesc[UR25], UP4 ;  /* 0x00ff181c1a0075ea */ /* 0x0005e2000a000308 */
[----:B------:R-:W-:Y:S01]  /*3960*/  UPLOP3.LUT UP4, UPT, UPT, UPT, UPT, 0x80, 0x8 ;  /* 0x000000000008789c */ /* 0x000fe20003f8f070 */
[----:B------:R-:W-:Y:S01]  /*3970*/  UMOV UR39, 0x40004040 ;  /* 0x4000404000277882 */ /* 0x000fe20000000000 */
[----:B------:R-:W-:Y:S01]  /*3980*/  UMOV UR37, 0x40004040 ;  /* 0x4000404000257882 */ /* 0x000fe20000000000 */
[----:B------:R2:W-:Y:S01]  /*3990*/  UTCQMMA gdesc[UR38], gdesc[UR40], tmem[UR8], tmem[UR22], idesc[UR23], UPT ;  /* 0x00ff1628260075ea */ /* 0x0005e2000b800308 */
[----:B------:R-:W-:Y:S01]  /*39a0*/  UMOV UR35, 0x40004040 ;  /* 0x4000404000237882 */ /* 0x000fe20000000000 */
[----:B------:R-:W-:Y:S01]  /*39b0*/  UMOV UR33, 0x40004040 ;  /* 0x4000404000217882 */ /* 0x000fe20000000000 */
[----:B------:R-:W-:Y:S01]  /*39c0*/  UMOV UR31, 0x40004040 ;  /* 0x40004040001f7882 */ /* 0x000fe20000000000 */
[----:B------:R2:W-:Y:S01]  /*39d0*/  UTCQMMA gdesc[UR34], gdesc[UR36], tmem[UR8], tmem[UR20], idesc[UR21], UPT ;  /* 0x00ff1424220075ea */ /* 0x0005e2000b800308 */
[----:B------:R2:W-:Y:S01]  /*39e0*/  UTCQMMA gdesc[UR30], gdesc[UR32], tmem[UR8], tmem[UR18], idesc[UR19], UPT ;  /* 0x00ff12201e0075ea */ /* 0x0005e2000b800308 */
[----:B------:R2:W-:Y:S01]  /*39f0*/  UTCBAR [UR6], URZ ;  /* 0x000000ff060073e9 */ /* 0x0005e200080000ff */
[----:B------:R-:W-:Y:S01]  /*3a00*/  UMOV UR17, UR14 ;  /* 0x0000000e00117c82 */ /* 0x000fe20008000000 */
[----:B------:R-:W-:Y:S05]  /*3a10*/  BRA.U UP0, `(.L_x_68) ;  /* 0xfffffffd00507547 */ /* 0x000fea000b83ffff */
.L_x_65:
[----:B------:R-:W-:Y:S01]  /*3a20*/  UIADD3 UR15, UPT, UPT, UR15, 0x1, URZ ;  /* 0x000000010f0f7890 */ /* 0x000fe2000fffe0ff */
[C---:B------:R-:W-:Y:S01]  /*3a30*/  ISETP.NE.AND P0, PT, R10.reuse, 0x2, PT ;  /* 0x000000020a00780c */ /* 0x040fe20003f05270 */
[----:B------:R-:W-:Y:S02]  /*3a40*/  UIADD3 UR7, UPT, UPT, UR7, 0x110, URZ ;  /* 0x0000011007077890 */ /* 0x000fe4000fffe0ff */
[----:B------:R-:W-:Y:S01]  /*3a50*/  UISETP.NE.AND UP0, UPT, UR15, 0x4, UPT ;  /* 0x000000040f00788c */ /* 0x000fe2000bf05270 */
[----:B-12---:R-:W-:Y:S02]  /*3a60*/  SEL R0, RZ, 0x1, P0 ;  /* 0x00000001ff007807 */ /* 0x006fe40000000000 */
[----:B------:R-:W-:Y:S01]  /*3a70*/  SEL R10, R10, RZ, P0 ;  /* 0x000000ff0a0a7207 */ /* 0x000fe20000000000 */
[----:B------:R-:W-:Y:S01]  /*3a80*/  USEL UR6, URZ, 0x1, UP0 ;  /* 0x00000001ff067887 */ /* 0x000fe20008000000 */
[----:B------:R-:W-:Y:S01]  /*3a90*/  LOP3.LUT R9, R9, R0, RZ, 0x3c, !PT ;  /* 0x0000000009097212 */ /* 0x000fe200078e3cff */
[----:B------:R-:W-:Y:S01]  /*3aa0*/  USEL UR15, UR15, URZ, UP0 ;  /* 0x000000ff0f0f7287 */ /* 0x000fe20008000000 */
[----:B------:R1:W-:Y:S03]  /*3ab0*/  UTCBAR [UR7], URZ ;  /* 0x000000ff070073e9 */ /* 0x0003e600080000ff */
[----:B------:R-:W-:Y:S01]  /*3ac0*/  LOP3.LUT R11, R11, UR6, RZ, 0x3c, !PT ;  /* 0x000000060b0b7c12 */ /* 0x000fe2000f8e3cff */
[----:B------:R-:W-:Y:S07]  /*3ad0*/  @P1 BRA `(.L_x_69) ;  /* 0xfffffff800881947 */ /* 0x000fee000383ffff */
[----:B------:R-:W2:Y:S01]  /*3ae0*/  S2UR UR4, SR_CgaCtaId ;  /* 0x00000000000479c3 */ /* 0x000ea20000008800 */
[----:B------:R-:W-:Y:S01]  /*3af0*/  ELECT P0, URZ, PT ;  /* 0x0000000000ff782f */ /* 0x000fe20003800000 */
[----:B------:R-:W-:Y:S01]  /*3b00*/  IMAD.MOV.U32 R0, RZ, RZ, 0x1 ;  /* 0x00000001ff007424 */ /* 0x000fe200078e00ff */
[----:B------:R-:W-:Y:S01]  /*3b10*/  UIADD3 UR5, UPT, UPT, UR5, 0x130, URZ ;  /* 0x0000013005057890 */ /* 0x000fe2000fffe0ff */
[----:B------:R-:W-:Y:S01]  /*3b20*/  SHF.L.U32 R3, R11, 0x1f, RZ ;  /* 0x0000001f0b037819 */ /* 0x000fe200000006ff */
[----:B------:R-:W-:-:S03]  /*3b30*/  UMOV UR6, 0x40 ;  /* 0x0000004000067882 */ /* 0x000fc60000000000 */
[----:B------:R-:W-:Y:S01]  /*3b40*/  UVIRTCOUNT.DEALLOC.SMPOOL 0x80 ;  /* 0x000000800000784c */ /* 0x000fe20000000000 */
[----:B--2---:R-:W-:Y:S02]  /*3b50*/  ULEA UR4, UR4, UR6, 0x18 ;  /* 0x0000000604047291 */ /* 0x004fe4000f8ec0ff */
[----:B------:R-:W-:-:S07]  /*3b60*/  ULEA UR6, UR15, UR5, 0x3 ;  /* 0x000000050f067291 */ /* 0x000fce000f8e18ff */
[----:B------:R2:W-:Y:S02]  /*3b70*/  @P0 STS.U8 [UR4+0x1c], R0 ;  /* 0x00001c00ff000988 */ /* 0x0005e40008000004 */
[----:B------:R-:W4:Y:S02]  /*3b80*/  SYNCS.PHASECHK.TRANS64.TRYWAIT P0, [UR6], R3 ;  /* 0x00000003ff0075a7 */ /* 0x000f240008001106 */
[----:B--2-4-:R-:W-:Y:S05]  /*3b90*/  @!P0 BRA `(.L_x_70) ;  /* 0x00000034001c8947 */ /* 0x014fea0003800000 */
.L_x_143:
[----:B-1----:R-:W-:-:S04]  /*3ba0*/  UIADD3 UR7, UPT, UPT, UR15, 0x1, URZ ;  /* 0x000000010f077890 */ /* 0x002fc8000fffe0ff */
[----:B------:R-:W-:-:S04]  /*3bb0*/  UISETP.NE.AND UP0, UPT, UR7, 0x4, UPT ;  /* 0x000000040700788c */ /* 0x000fc8000bf05270 */
[----:B------:R-:W-:Y:S02]  /*3bc0*/  USEL UR8, URZ, 0x1, UP0 ;  /* 0x00000001ff087887 */ /* 0x000fe40008000000 */
[----:B------:R-:W-:-:S04]  /*3bd0*/  USEL UR7, UR7, URZ, UP0 ;  /* 0x000000ff07077287 */ /* 0x000fc80008000000 */
[----:B------:R-:W-:Y:S01]  /*3be0*/  ULEA UR6, UR7, UR5, 0x3 ;  /* 0x0000000507067291 */ /* 0x000fe2000f8e18ff */
[----:B------:R-:W-:-:S04]  /*3bf0*/  LOP3.LUT R2, R11, UR8, RZ, 0x3c, !PT ;  /* 0x000000080b027c12 */ /* 0x000fc8000f8e3cff */
[----:B--2---:R-:W-:-:S04]  /*3c00*/  SHF.L.U32 R3, R2, 0x1f, RZ ;  /* 0x0000001f02037819 */ /* 0x004fc800000006ff */
[----:B------:R-:W1:Y:S02]  /*3c10*/  SYNCS.PHASECHK.TRANS64.TRYWAIT P0, [UR6], R3 ;  /* 0x00000003ff0075a7 */ /* 0x000e640008001106 */
[----:B-1----:R-:W-:Y:S05]  /*3c20*/  @!P0 BRA `(.L_x_71) ;  /* 0x0000003400108947 */ /* 0x002fea0003800000 */
.L_x_145:
        /* <DEDUP_REMOVED lines=9> */
.L_x_147:
[----:B------:R-:W-:-:S04]  /*3cc0*/  UIADD3 UR7, UPT, UPT, UR7, 0x1, URZ ;  /* 0x0000000107077890 */ /* 0x000fc8000fffe0ff */
[----:B------:R-:W-:-:S04]  /*3cd0*/  UISETP.NE.AND UP0, UPT, UR7, 0x4, UPT ;  /* 0x000000040700788c */ /* 0x000fc8000bf05270 */
[----:B------:R-:W-:Y:S02]  /*3ce0*/  USEL UR6, URZ, 0x1, UP0 ;  /* 0x00000001ff067887 */ /* 0x000fe40008000000 */
[----:B------:R-:W-:-:S04]  /*3cf0*/  USEL UR7, UR7, URZ, UP0 ;  /* 0x000000ff07077287 */ /* 0x000fc80008000000 */
[----:B------:R-:W-:Y:S01]  /*3d00*/  ULEA UR7, UR7, UR5, 0x3 ;  /* 0x0000000507077291 */ /* 0x000fe2000f8e18ff */
[----:B-1----:R-:W-:-:S04]  /*3d10*/  LOP3.LUT R3, R2, UR6, RZ, 0x3c, !PT ;  /* 0x0000000602037c12 */ /* 0x002fc8000f8e3cff */
[----:B------:R-:W-:-:S04]  /*3d20*/  SHF.L.U32 R3, R3, 0x1f, RZ ;  /* 0x0000001f03037819 */ /* 0x000fc800000006ff */
[----:B------:R-:W1:Y:S02]  /*3d30*/  SYNCS.PHASECHK.TRANS64.TRYWAIT P0, [UR7], R3 ;  /* 0x00000003ff0075a7 */ /* 0x000e640008001107 */
[----:B-1----:R-:W-:Y:S05]  /*3d40*/  @!P0 BRA `(.L_x_73) ;  /* 0x0000003000f88947 */ /* 0x002fea0003800000 */
.L_x_149:
[----:B------:R-:W-:Y:S01]  /*3d50*/  NOP ;  /* 0x0000000000007918 */ /* 0x000fe20000000000 */
[----:B-1----:R-:W1:Y:S01]  /*3d60*/  LDS R0, [UR4+0x14] ;  /* 0x00001404ff007984 */ /* 0x002e620008000800 */
[----:B------:R-:W-:Y:S01]  /*3d70*/  ULOP3.LUT UR6, UR16, 0xffff, URZ, 0xc0, !UPT ;  /* 0x0000ffff10067892 */ /* 0x000fe2000f8ec0ff */
[----:B------:R-:W-:Y:S01]  /*3d80*/  UMOV UR8, 0xffff ;  /* 0x0000ffff00087882 */ /* 0x000fe20000000000 */
[----:B------:R-:W-:Y:S02]  /*3d90*/  UMOV UR5, 0x1 ;  /* 0x0000000100057882 */ /* 0x000fe40000000000 */
[----:B------:R-:W-:-:S04]  /*3da0*/  USHF.R.U32.HI UR6, URZ, 0x5, UR6 ;  /* 0x00000005ff067899 */ /* 0x000fc80008011606 */
[----:B------:R-:W-:Y:S02]  /*3db0*/  USHF.L.U32 UR8, UR8, UR6, URZ ;  /* 0x0000000608087299 */ /* 0x000fe400080006ff */
[----:B------:R-:W-:-:S04]  /*3dc0*/  USHF.L.U32 UR5, UR5, UR6, URZ ;  /* 0x0000000605057299 */ /* 0x000fc800080006ff */
[----:B-1----:R-:W-:-:S04]  /*3dd0*/  LOP3.LUT R0, R0, UR8, RZ, 0xc0, !PT ;  /* 0x0000000800007c12 */ /* 0x002fc8000f8ec0ff */
[----:B------:R-:W-:-:S13]  /*3de0*/  ISETP.NE.AND P0, PT, R0, UR8, PT ;  /* 0x0000000800007c0c */ /* 0x000fda000bf05270 */
[----:B------:R-:W-:Y:S05]  /*3df0*/  @P0 BRA `(.L_x_74) ;  /* 0x0000000000580947 */ /* 0x000fea0003800000 */
[----:B------:R-:W1:Y:S02]  /*3e00*/  LDS R0, [UR4+0x18] ;  /* 0x00001804ff007984 */ /* 0x000e640008000800 */
[----:B-1----:R-:W-:-:S04]  /*3e10*/  LOP3.LUT R0, R0, UR5, RZ, 0xc0, !PT ;  /* 0x0000000500007c12 */ /* 0x002fc8000f8ec0ff */
[----:B------:R-:W-:-:S13]  /*3e20*/  ISETP.NE.AND P0, PT, R0, UR5, PT ;  /* 0x0000000500007c0c */ /* 0x000fda000bf05270 */
[----:B------:R-:W-:Y:S05]  /*3e30*/  @P0 BRA `(.L_x_75) ;  /* 0x00000000003c0947 */ /* 0x000fea0003800000 */
[----:B------:R-:W1:Y:S01]  /*3e40*/  S2R R2, SR_LANEID ;  /* 0x0000000000027919 */ /* 0x000e620000000000 */
[----:B------:R-:W-:Y:S01]  /*3e50*/  ULOP3.LUT UR8, URZ, UR8, URZ, 0x33, !UPT ;  /* 0x00000008ff087292 */ /* 0x000fe2000f8e33ff */
[----:B------:R-:W-:Y:S01]  /*3e60*/  LOP3.LUT R4, RZ, UR5, RZ, 0x33, !PT ;  /* 0x00000005ff047c12 */ /* 0x000fe2000f8e33ff */
[----:B------:R-:W-:Y:S02]  /*3e70*/  VOTEU.ANY UR7, UPT, PT ;  /* 0x0000000000077886 */ /* 0x000fe400038e0100 */
[----:B------:R-:W-:Y:S01]  /*3e80*/  UFLO.U32 UR7, UR7 ;  /* 0x00000007000772bd */ /* 0x000fe200080e0000 */
[----:B------:R-:W2:Y:S01]  /*3e90*/  REDUX UR5, R4 ;  /* 0x00000000040573c4 */ /* 0x000ea20000000000 */
[----:B------:R-:W-:-:S06]  /*3ea0*/  IMAD.U32 R0, RZ, RZ, UR8 ;  /* 0x00000008ff007e24 */ /* 0x000fcc000f8e00ff */
[----:B------:R4:W-:Y:S01]  /*3eb0*/  UTCATOMSWS.AND URZ, UR8 ;  /* 0x0000000800ff79e3 */ /* 0x0009e20008000000 */
[----:B------:R-:W3:Y:S01]  /*3ec0*/  REDUX UR6, R0 ;  /* 0x00000000000673c4 */ /* 0x000ee20000000000 */
[----:B-1----:R-:W-:Y:S01]  /*3ed0*/  ISETP.EQ.U32.AND P0, PT, R2, UR7, PT ;  /* 0x0000000702007c0c */ /* 0x002fe2000bf02070 */
[----:B--2---:R-:W-:Y:S01]  /*3ee0*/  IMAD.U32 R2, RZ, RZ, UR5 ;  /* 0x00000005ff027e24 */ /* 0x004fe2000f8e00ff */
[----:B---3--:R-:W-:-:S11]  /*3ef0*/  MOV R3, UR6 ;  /* 0x0000000600037c02 */ /* 0x008fd60008000f00 */
[----:B------:R4:W-:Y:S04]  /*3f00*/  @P0 ATOMS.AND RZ, [UR4+0x14], R3 ;  /* 0x00001403ffff098c */ /* 0x0009e8000a800004 */
[----:B------:R4:W-:Y:S01]  /*3f10*/  @P0 ATOMS.AND RZ, [UR4+0x18], R2 ;  /* 0x00001802ffff098c */ /* 0x0009e2000a800004 */
[----:B------:R-:W-:Y:S05]  /*3f20*/  BRA `(.L_x_76) ;  /* 0x0000000000147947 */ /* 0x000fea0003800000 */
.L_x_75:
[----:B------:R-:W-:Y:S02]  /*3f30*/  MOV R2, 0x3f50 ;  /* 0x00003f5000027802 */ /* 0x000fe40000000f00 */
[----:B---3-5:R-:W-:Y:S05]  /*3f40*/  CALL.REL.NOINC `($__internal_0_$__cuda_sm10x_tcgen05_guardrail_trap_col_being_dealloced_not_returned_by_alloc) ;  /* 0x0000003400147944 */ /* 0x028fea0003c00000 */
[----:B------:R-:W-:Y:S05]  /*3f50*/  BRA `(.L_x_76) ;  /* 0x0000000000087947 */ /* 0x000fea0003800000 */
.L_x_74:
[----:B------:R-:W-:Y:S02]  /*3f60*/  MOV R2, 0x3f80 ;  /* 0x00003f8000027802 */ /* 0x000fe40000000f00 */
[----:B---3-5:R-:W-:Y:S05]  /*3f70*/  CALL.REL.NOINC `($__internal_2_$__cuda_sm10x_tcgen05_guardrail_trap_unallocated_columns_being_dealloced) ;  /* 0x0000003400207944 */ /* 0x028fea0003c00000 */
.L_x_76:
[----:B------:R-:W-:Y:S01]  /*3f80*/  NOP ;  /* 0x0000000000007918 */ /* 0x000fe20000000000 */
[----:B----4-:R-:W-:Y:S05]  /*3f90*/  EXIT ;  /* 0x000000000000794d */ /* 0x010fea0003800000 */
.L_x_58:
[----:B------:R-:W-:-:S09]  /*3fa0*/  UISETP.NE.OR UP2, UPT, UR8, 0x3, !UP2 ;  /* 0x000000030800788c */ /* 0x000fd2000d745670 */
[----:B------:R-:W-:Y:S05]  /*3fb0*/  BRA.U UP2, `(.L_x_77) ;  /* 0x0000000902c87547 */ /* 0x000fea000b800000 */
[----:B------:R-:W1:Y:S01]  /*3fc0*/  LDCU.64 UR6, c[0x0][0x888] ;  /* 0x00011100ff0677ac */ /* 0x000e620008000a00 */
[----:B------:R-:W2:Y:S01]  /*3fd0*/  LDC R0, c[0x0][0xb30] ;  /* 0x0002cc00ff007b82 */ /* 0x000ea20000000800 */
[----:B------:R-:W-:Y:S01]  /*3fe0*/  IMAD.MOV.U32 R30, RZ, RZ, 0x1 ;  /* 0x00000001ff1e7424 */ /* 0x000fe200078e00ff */
[----:B------:R-:W-:Y:S01]  /*3ff0*/  CS2R R28, SRZ ;  /* 0x00000000001c7805 */ /* 0x000fe2000001ff00 */
[----:B------:R-:W4:Y:S01]  /*4000*/  LDCU.64 UR4, c[0x0][0x890] ;  /* 0x00011200ff0477ac */ /* 0x000f220008000a00 */
[----:B------:R-:W-:Y:S01]  /*4010*/  IMAD.MOV.U32 R25, RZ, RZ, 0x1000 ;  /* 0x00001000ff197424 */ /* 0x000fe200078e00ff */
[----:B------:R-:W-:-:S03]  /*4020*/  UMOV UR8, 0x400 ;  /* 0x0000040000087882 */ /* 0x000fc60000000000 */
[----:B------:R-:W3:Y:S01]  /*4030*/  LDC R19, c[0x0][0x370] ;  /* 0x0000dc00ff137b82 */ /* 0x000ee20000000800 */
[----:B------:R-:W-:-:S07]  /*4040*/  UPLOP3.LUT UP1, UPT, UPT, UPT, UPT, 0x40, 0x4 ;  /* 0x000000000004789c */ /* 0x000fce0003f2e870 */
[----:B------:R-:W3:Y:S01]  /*4050*/  LDC R2, c[0x0][0xb0c] ;  /* 0x0002c300ff027b82 */ /* 0x000ee20000000800 */
[----:B-1----:R-:W-:Y:S02]  /*4060*/  UISETP.NE.U32.AND UP2, UPT, UR6, URZ, UPT ;  /* 0x000000ff0600728c */ /* 0x002fe4000bf45070 */
[----:B------:R-:W-:Y:S02]  /*4070*/  ULEA UR6, UR37, UR8, 0x18 ;  /* 0x0000000825067291 */ /* 0x000fe4000f8ec0ff */
[----:B------:R-:W-:Y:S02]  /*4080*/  UISETP.NE.AND.EX UP2, UPT, UR7, URZ, UPT, UP2 ;  /* 0x000000ff0700728c */ /* 0x000fe4000bf45320 */
[----:B------:R-:W-:Y:S01]  /*4090*/  UIADD3 UR7, UPT, UPT, UR6, 0xd0, URZ ;  /* 0x000000d006077890 */ /* 0x000fe2000fffe0ff */
[----:B------:R-:W1:Y:S01]  /*40a0*/  LDC R18, c[0x0][0xb20] ;  /* 0x0002c800ff127b82 */ /* 0x000e620000000800 */
[----:B----4-:R-:W-:Y:S01]  /*40b0*/  UISETP.NE.U32.AND UP3, UPT, UR4, URZ, UPT ;  /* 0x000000ff0400728c */ /* 0x010fe2000bf65070 */
[----:B--2---:R-:W-:Y:S01]  /*40c0*/  ISETP.NE.AND P1, PT, R0, 0x1, PT ;  /* 0x000000010000780c */ /* 0x004fe20003f25270 */
[----:B------:R-:W-:-:S02]  /*40d0*/  UPRMT UR37, UR37, 0x654, UR7 ;  /* 0x0000065425257896 */ /* 0x000fc40008000007 */
[----:B------:R-:W-:-:S03]  /*40e0*/  UISETP.NE.AND.EX UP3, UPT, UR5, URZ, UPT, UP3 ;  /* 0x000000ff0500728c */ /* 0x000fc6000bf65330 */
[----:B------:R-:W2:Y:S08]  /*40f0*/  LDC.64 R32, c[0x0][0x348] ;  /* 0x0000d200ff207b82 */ /* 0x000eb00000000a00 */
[----:B------:R-:W4:Y:S08]  /*4100*/  LDC.64 R16, c[0x0][0xb10] ;  /* 0x0002c400ff107b82 */ /* 0x000f300000000a00 */
[----:B------:R-:W1:Y:S08]  /*4110*/  LDC.64 R6, c[0x0][0xb18] ;  /* 0x0002c600ff067b82 */ /* 0x000e700000000a00 */
[----:B------:R-:W1:Y:S08]  /*4120*/  LDC.64 R4, c[0x0][0xb28] ;  /* 0x0002ca00ff047b82 */ /* 0x000e700000000a00 */
[----:B---3--:R-:W1:Y:S02]  /*4130*/  LDC R24, c[0x0][0x374] ;  /* 0x0000dd00ff187b82 */ /* 0x008e640000000800 */
.L_x_85:
[C---:B------:R-:W-:Y:S02]  /*4140*/  LEA R0, R29.reuse, UR6, 0x3 ;  /* 0x000000061d007c11 */ /* 0x040fe4000f8e18ff */
[----:B------:R-:W-:Y:S02]  /*4150*/  SHF.L.U32 R3, R28, 0x1f, RZ ;  /* 0x0000001f1c037819 */ /* 0x000fe400000006ff */
[----:B------:R-:W-:Y:S02]  /*4160*/  LEA R20, R29, UR6, 0x4 ;  /* 0x000000061d147c11 */ /* 0x000fe4000f8e20ff */
[----:B---3--:R-:W3:Y:S02]  /*4170*/  SYNCS.PHASECHK.TRANS64.TRYWAIT P0, [R0+URZ+0xf0], R3 ;  /* 0x0000f003000075a7 */ /* 0x008ee400080011ff */
[----:B---3--:R-:W-:Y:S05]  /*4180*/  @!P0 BRA `(.L_x_78) ;  /* 0x0000003000008947 */ /* 0x008fea0003800000 */
.L_x_150:
[----:B------:R-:W-:Y:S01]  /*4190*/  ISETP.GE.AND P0, PT, R40, 0x1, PT ;  /* 0x000000012800780c */ /* 0x000fe20003f06270 */
[----:B------:R-:W1:Y:S01]  /*41a0*/  LDS.128 R20, [R20+0x180] ;  /* 0x0001800014147984 */ /* 0x000e620000000c00 */
[----:B------:R-:W-:Y:S01]  /*41b0*/  ISETP.NE.U32.AND P4, PT, RZ, UR4, PT ;  /* 0x00000004ff007c0c */ /* 0x000fe2000bf85070 */
[----:B---3--:R-:W-:Y:S01]  /*41c0*/  VIADD R0, R0, 0x100 ;  /* 0x0000010000007836 */ /* 0x008fe20000000000 */
[----:B------:R-:W-:Y:S02]  /*41d0*/  SHF.L.U32 R26, R30, 0x1f, RZ ;  /* 0x0000001f1e1a7819 */ /* 0x000fe400000006ff */
[----:B------:R-:W-:Y:S02]  /*41e0*/  ISETP.NE.AND.EX P4, PT, RZ, UR5, PT, P4 ;  /* 0x00000005ff007c0c */ /* 0x000fe4000bf85340 */
[----:B------:R-:W-:Y:S01]  /*41f0*/  PRMT R0, RZ, 0x654, R0 ;  /* 0x00000654ff007816 */ /* 0x000fe20000000000 */
[----:B------:R-:W-:Y:S01]  /*4200*/  @!PT LDS RZ, [RZ] ;  /* 0x00000000fffff984 */ /* 0x000fe20000000800 */
[----:B------:R-:W-:Y:S01]  /*4210*/  @!PT LDS RZ, [RZ] ;  /* 0x00000000fffff984 */ /* 0x000fe20000000800 */
[----:B------:R-:W-:Y:S01]  /*4220*/  @!PT LDS RZ, [RZ] ;  /* 0x00000000fffff984 */ /* 0x000fe20000000800 */
[----:B------:R-:W-:Y:S01]  /*4230*/  @!PT LDS RZ, [RZ] ;  /* 0x00000000fffff984 */ /* 0x000fe20000000800 */
[----:B------:R3:W-:Y:S06]  /*4240*/  MEMBAR.ALL.CTA ;  /* 0x0000000000007992 */ /* 0x0007ec0000008000 */
[----:B---3--:R-:W3:Y:S02]  /*4250*/  FENCE.VIEW.ASYNC.S ;  /* 0x00000000000073c6 */ /* 0x008ee40000000000 */
[----:B---3--:R3:W-:Y:S01]  /*4260*/  SYNCS.ARRIVE.TRANS64.RED.A1T0 RZ, [R0+URZ], RZ ;  /* 0x000000ff00ff79a7 */ /* 0x0087e200081004ff */
[----:B-1----:R-:W-:Y:S11]  /*4270*/  LOP3.LUT P3, RZ, R22, 0x1, RZ, 0xc0, !PT ;  /* 0x0000000116ff7812 */ /* 0x002ff6000786c0ff */
[----:B------:R-:W-:Y:S02]  /*4280*/  @!UPT UIADD3 URZ, UPT, UPT, URZ, URZ, URZ ;  /* 0x000000fffffff290 */ /* 0x000fe4000fffe0ff */
[----:B------:R-:W-:Y:S02]  /*4290*/  @P3 MOV R13, R20 ;  /* 0x00000014000d3202 */ /* 0x000fe40000000f00 */
[----:B------:R-:W-:Y:S01]  /*42a0*/  @P3 LOP3.LUT R8, R21, 0xffff, RZ, 0xc0, !PT ;  /* 0x0000ffff15083812 */ /* 0x000fe200078ec0ff */
[----:B---3--:R-:W-:Y:S06]  /*42b0*/  @!P0 BRA `(.L_x_79) ;  /* 0x0000000000a48947 */ /* 0x008fec0003800000 */
[----:B------:R-:W-:Y:S01]  /*42c0*/  IMAD.HI.U32 R31, R24, R7, RZ ;  /* 0x00000007181f7227 */ /* 0x000fe200078e00ff */
[----:B------:R-:W-:Y:S02]  /*42d0*/  ISETP.NE.AND P0, PT, R6, 0x1, PT ;  /* 0x000000010600780c */ /* 0x000fe40003f05270 */
[----:B------:R-:W-:Y:S01]  /*42e0*/  ISETP.NE.AND P2, PT, R40, 0x1, PT ;  /* 0x000000012800780c */ /* 0x000fe20003f45270 */
[----:B----4-:R-:W-:Y:S01]  /*42f0*/  IMAD.HI.U32 R34, R19, R16, RZ ;  /* 0x0000001013227227 */ /* 0x010fe200078e00ff */
[----:B------:R-:W-:Y:S02]  /*4300*/  SHF.R.U32.HI R31, RZ, R18, R31 ;  /* 0x00000012ff1f7219 */ /* 0x000fe4000001161f */
[----:B------:R-:W-:Y:S01]  /*4310*/  ISETP.NE.AND P5, PT, R2, 0x1, PT ;  /* 0x000000010200780c */ /* 0x000fe20003fa5270 */
[----:B------:R-:W-:Y:S01]  /*4320*/  IMAD.HI.U32 R36, R13, R16, RZ ;  /* 0x000000100d247227 */ /* 0x000fe200078e00ff */
[----:B------:R-:W-:Y:S02]  /*4330*/  SHF.R.U32.HI R34, RZ, R17, R34 ;  /* 0x00000011ff227219 */ /* 0x000fe40000011622 */
[----:B------:R-:W-:Y:S01]  /*4340*/  SEL R3, R24, R31, !P0 ;  /* 0x0000001f18037207 */ /* 0x000fe20004000000 */
[C---:B------:R-:W-:Y:S01]  /*4350*/  IMAD.HI.U32 R31, R8.reuse, R7, RZ ;  /* 0x00000007081f7227 */ /* 0x040fe200078e00ff */
[----:B------:R-:W-:Y:S02]  /*4360*/  SEL R11, R19, R34, !P5 ;  /* 0x00000022130b7207 */ /* 0x000fe40006800000 */
[----:B------:R-:W-:Y:S01]  /*4370*/  SHF.R.U32.HI R36, RZ, R17, R36 ;  /* 0x00000011ff247219 */ /* 0x000fe20000011624 */
[----:B------:R-:W-:Y:S01]  /*4380*/  IMAD.HI.U32 R38, R3, R4, RZ ;  /* 0x0000000403267227 */ /* 0x000fe200078e00ff */
[----:B------:R-:W-:Y:S03]  /*4390*/  SHF.R.U32.HI R31, RZ, R18, R31 ;  /* 0x00000012ff1f7219 */ /* 0x000fe6000001161f */
[----:B------:R-:W-:Y:S01]  /*43a0*/  IMAD.HI.U32 R34, R11, R4, RZ ;  /* 0x000000040b227227 */ /* 0x000fe200078e00ff */
[----:B------:R-:W-:Y:S02]  /*43b0*/  @P2 SHF.R.U32.HI R3, RZ, R5, R38 ;  /* 0x00000005ff032219 */ /* 0x000fe40000011626 */
[----:B------:R-:W-:Y:S02]  /*43c0*/  SEL R9, R8, R31, !P0 ;  /* 0x0000001f08097207 */ /* 0x000fe40004000000 */
[----:B------:R-:W-:Y:S01]  /*43d0*/  @P2 SHF.R.U32.HI R11, RZ, R5, R34 ;  /* 0x00000005ff0b2219 */ /* 0x000fe20000011622 */
[C---:B------:R-:W-:Y:S01]  /*43e0*/  IMAD R10, R40.reuse, R3, RZ ;  /* 0x00000003280a7224 */ /* 0x040fe200078e02ff */
[----:B------:R-:W-:Y:S01]  /*43f0*/  SEL R3, R13, R36, !P5 ;  /* 0x000000240d037207 */ /* 0x000fe20006800000 */
[C---:B------:R-:W-:Y:S03]  /*4400*/  IMAD.HI.U32 R14, R9.reuse, R4, RZ ;  /* 0x00000004090e7227 */ /* 0x040fe600078e00ff */
[----:B------:R-:W-:Y:S01]  /*4410*/  ISETP.GE.AND P0, PT, R9, R10, PT ;  /* 0x0000000a0900720c */ /* 0x000fe20003f06270 */
[C---:B------:R-:W-:Y:S01]  /*4420*/  IMAD R12, R40.reuse, R11, RZ ;  /* 0x0000000b280c7224 */ /* 0x040fe200078e02ff */
[-C--:B------:R-:W-:Y:S04]  /*4430*/  SHF.R.U32.HI R14, RZ, R5.reuse, R14 ;  /* 0x00000005ff0e7219 */ /* 0x080fe8000001160e */
[----:B------:R-:W-:Y:S02]  /*4440*/  ISETP.GE.OR P0, PT, R3, R12, P0 ;  /* 0x0000000c0300720c */ /* 0x000fe40000706670 */
[----:B------:R-:W-:Y:S05]  /*4450*/  SEL R15, R9, R14, !P2 ;  /* 0x0000000e090f7207 */ /* 0x000fea0005000000 */
[----:B------:R-:W-:Y:S04]  /*4460*/  IMAD.MOV R14, RZ, RZ, -R15 ;  /* 0x000000ffff0e7224 */ /* 0x000fe800078e0a0f */
[----:B------:R-:W-:Y:S02]  /*4470*/  IMAD R14, R40, R14, R9 ;  /* 0x0000000e280e7224 */ /* 0x000fe400078e0209 */
[C---:B------:R-:W-:Y:S05]  /*4480*/  @!P0 IMAD.HI.U32 R10, R3.reuse, R4, RZ ;  /* 0x00000004030a8227 */ /* 0x040fea00078e00ff */
[----:B------:R-:W-:Y:S04]  /*4490*/  @!P0 SHF.R.U32.HI R10, RZ, R5, R10 ;  /* 0x00000005ff0a8219 */ /* 0x000fe8000001160a */
[----:B------:R-:W-:Y:S01]  /*44a0*/  @!P0 SEL R0, R3, R10, !P2 ;  /* 0x0000000a03008207 */ /* 0x000fe20005000000 */
[----:B------:R-:W-:Y:S03]  /*44b0*/  IMAD.MOV R10, RZ, RZ, -R3 ;  /* 0x000000ffff0a7224 */ /* 0x000fe600078e0a03 */
[----:B------:R-:W-:Y:S01]  /*44c0*/  @!P0 IADD3 R15, PT, PT, R15, -R0, RZ ;  /* 0x800000000f0f8210 */ /* 0x000fe20007ffe0ff */
[----:B------:R-:W-:Y:S01]  /*44d0*/  @!P0 IMAD R0, R11, R14, R0 ;  /* 0x0000000e0b008224 */ /* 0x000fe200078e0200 */
[----:B------:R-:W-:Y:S01]  /*44e0*/  IADD3 R11, PT, PT, -R9, RZ, RZ ;  /* 0x000000ff090b7210 */ /* 0x000fe20007ffe1ff */
[----:B------:R-:W-:Y:S02]  /*44f0*/  IMAD R13, R2, R10, R13 ;  /* 0x0000000a020d7224 */ /* 0x000fe400078e020d */
[----:B------:R-:W-:Y:S02]  /*4500*/  @!P0 IMAD R9, R15, R40, R3 ;  /* 0x000000280f098224 */ /* 0x000fe400078e0203 */
[----:B------:R-:W-:Y:S02]  /*4510*/  @!P0 IMAD.MOV.U32 R3, RZ, RZ, R0 ;  /* 0x000000ffff038224 */ /* 0x000fe400078e0000 */
[----:B------:R-:W-:Y:S02]  /*4520*/  IMAD R8, R6, R11, R8 ;  /* 0x0000000b06087224 */ /* 0x000fe400078e0208 */
[----:B------:R-:W-:Y:S02]  /*4530*/  IMAD R13, R3, R2, R13 ;  /* 0x00000002030d7224 */ /* 0x000fe400078e020d */
[----:B------:R-:W-:Y:S02]  /*4540*/  IMAD R8, R9, R6, R8 ;  /* 0x0000000609087224 */ /* 0x000fe400078e0208 */
.L_x_79:
[----:B------:R-:W-:Y:S05]  /*4550*/  BRA.U UP1, `(.L_x_80) ;  /* 0x0000000101107547 */ /* 0x000fea000b800000 */
[----:B------:R-:W-:Y:S04]  /*4560*/  MOV R0, UR13 ;  /* 0x0000000d00007c02 */ /* 0x000fe80008000f00 */
[----:B------:R-:W-:Y:S04]  /*4570*/  SHF.L.U32 R3, R0, 0x1f, RZ ;  /* 0x0000001f00037819 */ /* 0x000fe800000006ff */
[----:B------:R-:W1:Y:S02]  /*4580*/  SYNCS.PHASECHK.TRANS64.TRYWAIT P0, [UR6+0xe8], R3 ;  /* 0x0000e803ff0075a7 */ /* 0x000e640008001106 */
[----:B-1----:R-:W-:Y:S05]  /*4590*/  @!P0 BRA `(.L_x_81) ;  /* 0x0000002c00108947 */ /* 0x002fea0003800000 */
.L_x_80:
[----:B------:R-:W-:Y:S05]  /*45a0*/  BRA.U !UP3, `(.L_x_82) ;  /* 0x000000010b347547 */ /* 0x000fea000b800000 */
[----:B------:R-:W-:Y:S01]  /*45b0*/  UPLOP3.LUT UP0, UPT, UPT, UPT, UP2, 0x80, 0x8 ;  /* 0x000000000008789c */ /* 0x000fe20003f0f020 */
[----:B-1----:R-:W-:Y:S02]  /*45c0*/  HFMA2 R0, -RZ, RZ, 0, 5.9604644775390625e-08 ;  /* 0x00000001ff007431 */ /* 0x002fe400000001ff */
[----:B------:R-:W-:Y:S03]  /*45d0*/  IMAD.MOV.U32 R96, RZ, RZ, 0x1 ;  /* 0x00000001ff607424 */ /* 0x000fe600078e00ff */
[----:B------:R-:W-:Y:S05]  /*45e0*/  PLOP3.LUT P0, PT, PT, PT, UP0, 0x80, 0x8 ;  /* 0x000000000008781c */ /* 0x000fea0003f0f008 */
[----:B------:R-:W1:Y:S01]  /*45f0*/  @UP0 LDCU.64 UR8, c[0x0][0x888] ;  /* 0x00011100ff0807ac */ /* 0x000e620008000a00 */
[----:B------:R-:W-:Y:S07]  /*4600*/  @UP0 UIMAD UR7, UR36, UR4, URZ ;  /* 0x00000004240702a4 */ /* 0x000fee000f8e02ff */
[----:B------:R-:W-:Y:S01]  /*4610*/  @!P0 PRMT R96, R0, 0x7610, R96 ;  /* 0x0000761000608816 */ /* 0x000fe20000000060 */
[----:B-1----:R-:W-:Y:S03]  /*4620*/  @UP0 UIMAD.WIDE UR8, UR7, 0x4, UR8 ;  /* 0x00000004070808a5 */ /* 0x002fe6000f8e0208 */
[----:B------:R-:W1:Y:S03]  /*4630*/  @!UP0 LDCU UR7, c[0x0][0x880] ;  /* 0x00011000ff0787ac */ /* 0x000e660008000800 */
[----:B------:R-:W-:Y:S01]  /*4640*/  IMAD.U32 R10, RZ, RZ, UR8 ;  /* 0x00000008ff0a7e24 */ /* 0x000fe2000f8e00ff */
[----:B------:R-:W-:Y:S05]  /*4650*/  MOV R11, UR9 ;  /* 0x00000009000b7c02 */ /* 0x000fea0008000f00 */
[----:B-----5:R3:W5:Y:S02]  /*4660*/  @P0 LDG.E R49, desc[UR40][R10.64] ;  /* 0x000000280a310981 */ /* 0x020764000c1e1900 */
[----:B-1-3--:R-:W-:Y:S07]  /*4670*/  @!P0 IMAD.U32 R49, RZ, RZ, UR7 ;  /* 0x00000007ff318e24 */ /* 0x00afee000f8e00ff */
.L_x_82:
[----:B-----5:R-:W-:Y:S01]  /*4680*/  @!P4 FSETP.EQ.AND P5, PT, R49, RZ, PT ;  /* 0x000000ff3100c20b */ /* 0x020fe20003fa2000 */
[----:B------:R-:W-:Y:S01]  /*4690*/  @!UPT UIADD3 URZ, UPT, UPT, URZ, URZ, URZ ;  /* 0x000000fffffff290 */ /* 0x000fe2000fffe0ff */
[----:B------:R-:W-:Y:S11]  /*46a0*/  @!P4 BRA `(.L_x_83) ;  /* 0x000000000014c947 */ /* 0x000ff60003800000 */
[----:B------:R-:W-:Y:S02]  /*46b0*/  LOP3.LUT P0, RZ, R96, 0xff, RZ, 0xc0, !PT ;  /* 0x000000ff60ff7812 */ /* 0x000fe4000780c0ff */
[----:B------:R-:W-:Y:S04]  /*46c0*/  PLOP3.LUT P5, PT, PT, PT, UP0, 0x80, 0x8 ;  /* 0x000000000008781c */ /* 0x000fe80003faf008 */
[----:B------:R-:W-:Y:S07]  /*46d0*/  PLOP3.LUT P5, PT, P5, PT, PT, 0x8, 0x80 ;  /* 0x000000000080781c */ /* 0x000fee0002fae170 */
[----:B------:R-:W-:Y:S11]  /*46e0*/  @P0 FSETP.EQ.AND P5, PT, R49, RZ, PT ;  /* 0x000000ff3100020b */ /* 0x000ff60003fa2000 */
[----:B------:R-:W-:Y:S02]  /*46f0*/  @!UPT UIADD3 URZ, UPT, UPT, URZ, URZ, URZ ;  /* 0x000000fffffff290 */ /* 0x000fe4000fffe0ff */
.L_x_83:
[----:B------:R-:W3:Y:S01]  /*4700*/  SYNCS.PHASECHK.TRANS64.TRYWAIT P4, [UR6+0xd8], R26 ;  /* 0x0000d81aff0075a7 */ /* 0x000ee20008081106 */
[----:B------:R-:W-:Y:S01]  /*4710*/  @P3 SHF.R.U32.HI R27, RZ, 0x10, R21 ;  /* 0x00000010ff1b3819 */ /* 0x000fe20000011615 */
[----:B------:R-:W-:Y:S01]  /*4720*/  VIADD R29, R29, 0x1 ;  /* 0x000000011d1d7836 */ /* 0x000fe20000000000 */
[----:B------:R-:W5:Y:S08]  /*4730*/  LDC.64 R14, c[0x0][0xb10] ;  /* 0x0002c400ff0e7b82 */ /* 0x000f700000000a00 */
[----:B------:R-:W2:Y:S08]  /*4740*/  LDC.64 R10, c[0x0][0xb18] ;  /* 0x0002c600ff0a7b82 */ /* 0x000eb00000000a00 */
[----:B-1----:R-:W1:Y:S08]  /*4750*/  @!P1 LDC R0, c[0x0][0xb20] ;  /* 0x0002c800ff009b82 */ /* 0x002e700000000800 */
[----:B------:R-:W4:Y:S01]  /*4760*/  @!P1 LDC R3, c[0x0][0xb0c] ;  /* 0x0002c300ff039b82 */ /* 0x000f220000000800 */
[----:B-----5:R-:W-:Y:S05]  /*4770*/  @!P1 IMAD.HI.U32 R14, R13, R14, RZ ;  /* 0x0000000e0d0e9227 */ /* 0x020fea00078e00ff */
[----:B------:R-:W-:Y:S01]  /*4780*/  @!P1 SHF.R.U32.HI R14, RZ, R15, R14 ;  /* 0x0000000fff0e9219 */ /* 0x000fe2000001160e */
[----:B--2---:R-:W-:Y:S01]  /*4790*/  @!P1 IMAD.HI.U32 R11, R8, R11, RZ ;  /* 0x0000000b080b9227 */ /* 0x004fe200078e00ff */
[----:B------:R-:W-:Y:S04]  /*47a0*/  @!P1 ISETP.NE.AND P0, PT, R10, 0x1, PT ;  /* 0x000000010a00980c */ /* 0x000fe80003f05270 */
[----:B-1----:R-:W-:Y:S02]  /*47b0*/  @!P1 SHF.R.U32.HI R9, RZ, R0, R11 ;  /* 0x00000000ff099219 */ /* 0x002fe4000001160b */
[----:B----4-:R-:W-:Y:S02]  /*47c0*/  @!P1 ISETP.NE.AND P2, PT, R3, 0x1, PT ;  /* 0x000000010300980c */ /* 0x010fe40003f45270 */
[----:B------:R-:W-:Y:S02]  /*47d0*/  @!P1 SEL R9, R8, R9, !P0 ;  /* 0x0000000908099207 */ /* 0x000fe40004000000 */
[----:B------:R-:W-:Y:S02]  /*47e0*/  ELECT P0, URZ, PT ;  /* 0x0000000000ff782f */ /* 0x000fe40003800000 */
[----:B------:R-:W-:Y:S05]  /*47f0*/  @!P1 SEL R14, R13, R14, !P2 ;  /* 0x0000000e0d0e9207 */ /* 0x000fea0005000000 */
[----:B------:R-:W-:Y:S02]  /*4800*/  @!P1 IMAD.IADD R0, R9, 0x1, -R14 ;  /* 0x0000000109009824 */ /* 0x000fe400078e0a0e */
[----:B------:R-:W-:Y:S02]  /*4810*/  @!P1 IMAD.IADD R9, R14, 0x1, -R9 ;  /* 0x000000010e099824 */ /* 0x000fe400078e0a09 */
[----:B------:R-:W-:Y:S02]  /*4820*/  @!P1 IMAD R13, R0, R3, R13 ;  /* 0x00000003000d9224 */ /* 0x000fe400078e020d */
[----:B------:R-:W-:Y:S01]  /*4830*/  @!P1 IMAD R8, R9, R10, R8 ;  /* 0x0000000a09089224 */ /* 0x000fe200078e0208 */
[----:B---3--:R-:W-:Y:S06]  /*4840*/  @!P4 BRA `(.L_x_84) ;  /* 0x00000028007cc947 */ /* 0x008fec0003800000 */
.L_x_153:
[----:B------:R-:W-:Y:S01]  /*4850*/  PLOP3.LUT P5, PT, P5, P0, PT, 0xf2, 0x2f ;  /* 0x00000000002f781c */ /* 0x000fe20002fa1e72 */
[----:B------:R-:W-:Y:S01]  /*4860*/  UMOV UR14, 0x0 ;  /* 0x00000000000e7882 */ /* 0x000fe20000000000 */
[----:B------:R-:W-:Y:S01]  /*4870*/  LOP3.LUT R30, R30, 0x1, RZ, 0x3c, !PT ;  /* 0x000000011e1e7812 */ /* 0x000fe200078e3cff */
[----:B------:R-:W-:Y:S01]  /*4880*/  UMOV UR15, 0x10000000 ;  /* 0x10000000000f7882 */ /* 0x000fe20000000000 */
[----:B------:R-:W-:Y:S01]  /*4890*/  UMOV UR12, UR36 ;  /* 0x00000024000c7c82 */ /* 0x000fe20008000000 */
[----:B------:R-:W-:Y:S08]  /*48a0*/  @P3 R2UR UR36, R27 ;  /* 0x000000001b2432ca */ /* 0x000ff000000e0000 */
[----:B-1----:R-:W-:Y:S01]  /*48b0*/  @!P5 IADD3 R3, P0, PT, R32, 0x580, RZ ;  /* 0x000005802003d810 */ /* 0x002fe20007f1e0ff */
[----:B------:R-:W-:Y:S01]  /*48c0*/  @!P5 IMAD.SHL.U32 R91, R91, 0x40, RZ ;  /* 0x000000405b5bd824 */ /* 0x000fe200078e00ff */
[----:B------:R-:W-:Y:S01]  /*48d0*/  VOTEU.ALL UP1, P5 ;  /* 0x0000000000ff7886 */ /* 0x000fe20002820000 */
[----:B------:R-:W-:Y:S01]  /*48e0*/  @!P5 IMAD.SHL.U32 R97, R97, 0x40, RZ ;  /* 0x000000406161d824 */ /* 0x000fe200078e00ff */
[----:B------:R-:W-:Y:S01]  /*48f0*/  @!P5 R2UR UR8, R3 ;  /* 0x000000000308d2ca */ /* 0x000fe200000e0000 */
[----:B------:R-:W-:Y:S01]  /*4900*/  @!P5 IMAD.X R0, RZ, RZ, R33, P0 ;  /* 0x000000ffff00d224 */ /* 0x000fe200000e0621 */
[----:B------:R-:W-:Y:S01]  /*4910*/  @!P5 R2UR UR10, R91 ;  /* 0x000000005b0ad2ca */ /* 0x000fe200000e0000 */
[----:B------:R-:W-:Y:S01]  /*4920*/  @!UP1 UIADD3 UR9, UPT, UPT, UR6, 0xd0, URZ ;  /* 0x000000d006099890 */ /* 0x000fe2000fffe0ff */
[----:B------:R-:W-:Y:S01]  /*4930*/  @!P5 R2UR UR11, R97 ;  /* 0x00000000610bd2ca */ /* 0x000fe200000e0000 */
[----:B------:R-:W-:Y:S01]  /*4940*/  IMAD.IADD R91, R8, 0x1, R79 ;  /* 0x00000001085b7824 */ /* 0x000fe200078e024f */
[----:B------:R-:W-:Y:S01]  /*4950*/  @!P5 R2UR UR7, R0 ;  /* 0x000000000007d2ca */ /* 0x000fe200000e0000 */
[----:B------:R-:W-:Y:S01]  /*4960*/  IMAD.IADD R97, R13, 0x1, R90 ;  /* 0x000000010d617824 */ /* 0x000fe200078e025a */
[C---:B------:R-:W-:Y:S04]  /*4970*/  ISETP.NE.AND P0, PT, R29.reuse, 0x2, PT ;  /* 0x000000021d00780c */ /* 0x040fe80003f05270 */
[----:B------:R-:W-:Y:S01]  /*4980*/  SEL R3, RZ, 0x1, P0 ;  /* 0x00000001ff037807 */ /* 0x000fe20000000000 */
[----:B------:R-:W-:Y:S01]  /*4990*/  IMAD.U32 R10, RZ, RZ, UR8 ;  /* 0x00000008ff0a7e24 */ /* 0x000fe2000f8e00ff */
[----:B------:R-:W-:Y:S01]  /*49a0*/  @!UP1 UIADD3 UR8, UPT, UPT, UR6, 0x200, URZ ;  /* 0x0000020006089890 */ /* 0x000fe2000fffe0ff */
[----:B------:R-:W-:Y:S01]  /*49b0*/  SEL R29, R29, RZ, P0 ;  /* 0x000000ff1d1d7207 */ /* 0x000fe20000000000 */
[----:B------:R-:W-:Y:S01]  /*49c0*/  VOTEU.ALL UP1, P5 ;  /* 0x0000000000ff7886 */ /* 0x000fe20002820000 */
[----:B------:R-:W-:Y:S02]  /*49d0*/  LOP3.LUT R28, R28, R3, RZ, 0x3c, !PT ;  /* 0x000000031c1c7212 */ /* 0x000fe400078e3cff */
[----:B------:R-:W-:Y:S01]  /*49e0*/  IMAD.U32 R11, RZ, RZ, UR7 ;  /* 0x00000007ff0b7e24 */ /* 0x000fe2000f8e00ff */
[----:B------:R-:W-:Y:S04]  /*49f0*/  @!P5 R2UR UR16, R10 ;  /* 0x000000000a10d2ca */ /* 0x000fe800000e0000 */
[----:B------:R-:W-:Y:S11]  /*4a00*/  @!P5 R2UR UR17, R11 ;  /* 0x000000000b11d2ca */ /* 0x000ff600000e0000 */
[----:B------:R-:W-:Y:S02]  /*4a10*/  @!UPT UIADD3 URZ, UPT, UPT, URZ, URZ, URZ ;  /* 0x000000fffffff290 */ /* 0x000fe4000fffe0ff */
[----:B------:R3:W-:Y:S01]  /*4a20*/  @!UP1 UTMALDG.3D [UR8], [UR16], desc[UR14] ;  /* 0x00000e08100095b4 */ /* 0x0007e20008011000 */
[----:B------:R3:W-:Y:S01]  /*4a30*/  @!P5 SYNCS.ARRIVE.TRANS64.RED.A0TR RZ, [UR6+0xd0], R25 ;  /* 0x0000d019ffffd9a7 */ /* 0x0007e20008300406 */
[----:B------:R-:W-:Y:S01]  /*4a40*/  UPLOP3.LUT UP1, UPT, UPT, UPT, UPT, 0x80, 0x8 ;  /* 0x000000000008789c */ /* 0x000fe20003f2f070 */
[----:B------:R-:W-:Y:S01]  /*4a50*/  SYNCS.ARRIVE.TRANS64.RED.A1T0 RZ, [UR37], RZ ;  /* 0x000000ffffff79a7 */ /* 0x000fe20008100425 */
[----:B------:R-:W-:Y:S09]  /*4a60*/  @P3 BRA `(.L_x_85) ;  /* 0xfffffff400b43947 */ /* 0x000ff2000383ffff */
[----:B------:R-:W-:Y:S07]  /*4a70*/  MOV R0, UR6 ;  /* 0x0000000600007c02 */ /* 0x000fee0008000f00 */
.L_x_86:
[----:B-1----:R-:W-:-:S04]  /*4a80*/  SHF.L.U32 R3, R30, 0x1f, RZ ;  /* 0x0000001f1e037819 */ /* 0x002fc800000006ff */
[----:B------:R1:W2:Y:S03]  /*4a90*/  SYNCS.PHASECHK.TRANS64.TRYWAIT P0, [R0+URZ+0xd8], R3 ;  /* 0x0000d803000075a7 */ /* 0x0002a600080011ff */
[----:B--2---:R-:W-:Y:S05]  /*4aa0*/  @!P0 NANOSLEEP.SYNCS 0x989680 ;  /* 0x009896800000895d */ /* 0x004fea0003900000 */
[----:B------:R-:W2:Y:S02]  /*4ab0*/  @!P0 SYNCS.PHASECHK.TRANS64 P0, [R0+URZ+0xd8], R3 ;  /* 0x0000d803000085a7 */ /* 0x000ea400080010ff */
[----:B--23--:R-:W-:Y:S05]  /*4ac0*/  @P0 EXIT ;  /* 0x000000000000094d */ /* 0x00cfea0003800000 */
[----:B------:R-:W-:Y:S05]  /*4ad0*/  BRA `(.L_x_86) ;  /* 0xfffffffc00e87947 */ /* 0x000fea000383ffff */
.L_x_77:
[----:B------:R-:W-:-:S06]  /*4ae0*/  UISETP.GE.AND UP1, UPT, UR8, 0x4, UPT ;  /* 0x000000040800788c */ /* 0x000fcc000bf26270 */
[----:B------:R-:W-:-:S13]  /*4af0*/  PLOP3.LUT P0, PT, PT, PT, UP1, 0x80, 0x8 ;  /* 0x000000000008781c */ /* 0x000fda0003f0f018 */
[----:B------:R-:W-:Y:S05]  /*4b00*/  @!P0 EXIT ;  /* 0x000000000000894d */ /* 0x000fea0003800000 */
[----:B------:R-:W-:Y:S01]  /*4b10*/  BAR.SYNC.DEFER_BLOCKING 0x6, 0xa0 ;  /* 0x0182800000007b1d */ /* 0x000fe20000010000 */
[C---:B------:R-:W-:Y:S02]  /*4b20*/  IMAD.SHL.U32 R5, R101.reuse, 0x40, RZ ;  /* 0x0000004065057824 */ /* 0x040fe400078e00ff */
[----:B------:R-:W-:Y:S02]  /*4b30*/  HFMA2 R111, -RZ, RZ, 0, 0 ;  /* 0x00000000ff6f7431 */ /* 0x000fe400000001ff */
[C---:B------:R-:W-:Y:S01]  /*4b40*/  IMAD.SHL.U32 R0, R101.reuse, 0x20, RZ ;  /* 0x0000002065007824 */ /* 0x040fe200078e00ff */
[----:B------:R-:W-:Y:S01]  /*4b50*/  CS2R R106, SRZ ;  /* 0x00000000006a7805 */ /* 0x000fe2000001ff00 */
[----:B------:R-:W-:Y:S01]  /*4b60*/  IMAD.SHL.U32 R2, R101, 0x2, RZ ;  /* 0x0000000265027824 */ /* 0x000fe200078e00ff */
[----:B------:R-:W-:Y:S01]  /*4b70*/  UMOV UR43, 0x400 ;  /* 0x00000400002b7882 */ /* 0x000fe20000000000 */
[----:B------:R-:W1:Y:S01]  /*4b80*/  LDC R99, c[0x0][0x370] ;  /* 0x0000dc00ff637b82 */ /* 0x000e620000000800 */
[----:B------:R-:W-:Y:S01]  /*4b90*/  ULEA UR43, UR37, UR43, 0x18 ;  /* 0x0000002b252b7291 */ /* 0x000fe2000f8ec0ff */
[----:B------:R-:W-:Y:S01]  /*4ba0*/  LOP3.LUT R7, R5, 0x180, RZ, 0xc0, !PT ;  /* 0x0000018005077812 */ /* 0x000fe200078ec0ff */
[C---:B------:R-:W-:Y:S01]  /*4bb0*/  IMAD.SHL.U32 R103, R101.reuse, 0x8, RZ ;  /* 0x0000000865677824 */ /* 0x040fe200078e00ff */
[----:B------:R-:W-:Y:S01]  /*4bc0*/  LOP3.LUT R0, R0, 0xc00, RZ, 0xc0, !PT ;  /* 0x00000c0000007812 */ /* 0x000fe200078ec0ff */
[----:B------:R-:W-:Y:S01]  /*4bd0*/  IMAD.U32 R46, R101, 0x10000, RZ ;  /* 0x00010000652e7824 */ /* 0x000fe200078e00ff */
[----:B------:R-:W-:Y:S01]  /*4be0*/  LOP3.LUT R2, R7, 0x20, R2, 0xf8, !PT ;  /* 0x0000002007027812 */ /* 0x000fe200078ef802 */
[----:B------:R-:W-:Y:S01]  /*4bf0*/  UIADD3 UR4, UPT, UPT, UR43, 0x1200, URZ ;  /* 0x000012002b047890 */ /* 0x000fe2000fffe0ff */
[----:B------:R-:W2:Y:S01]  /*4c00*/  LDC R42, c[0x0][0xb0c] ;  /* 0x0002c300ff2a7b82 */ /* 0x000ea20000000800 */
[----:B------:R-:W-:Y:S01]  /*4c10*/  LOP3.LUT R0, R0, 0x40, R5, 0xf8, !PT ;  /* 0x0000004000007812 */ /* 0x000fe200078ef805 */
[----:B------:R-:W-:Y:S01]  /*4c20*/  IMAD.MOV.U32 R44, RZ, RZ, RZ ;  /* 0x000000ffff2c7224 */ /* 0x000fe200078e00ff */
[----:B------:R-:W-:Y:S01]  /*4c30*/  LOP3.LUT R103, R2, 0x30, R103, 0x78, !PT ;  /* 0x0000003002677812 */ /* 0x000fe200078e7867 */
[----:B------:R-:W-:Y:S01]  /*4c40*/  IMAD.MOV.U32 R108, RZ, RZ, RZ ;  /* 0x000000ffff6c7224 */ /* 0x000fe200078e00ff */
[----:B------:R-:W-:Y:S01]  /*4c50*/  LOP3.LUT R0, R0, 0x200, R5, 0xf8, !PT ;  /* 0x0000020000007812 */ /* 0x000fe200078ef805 */
[----:B------:R-:W-:Y:S01]  /*4c60*/  IMAD.SHL.U32 R5, R101, 0x10, RZ ;  /* 0x0000001065057824 */ /* 0x000fe200078e00ff */
[----:B------:R-:W-:Y:S01]  /*4c70*/  LOP3.LUT R46, R46, 0x600000, RZ, 0xc0, !PT ;  /* 0x006000002e2e7812 */ /* 0x000fe200078ec0ff */
[----:B------:R-:W4:Y:S01]  /*4c80*/  LDC R98, c[0x0][0xb20] ;  /* 0x0002c800ff627b82 */ /* 0x000f220000000800 */
[----:B------:R-:W3:Y:S01]  /*4c90*/  LDS R3, [UR43+0x1a0] ;  /* 0x0001a02bff037984 */ /* 0x000ee20008000800 */
[----:B------:R-:W-:Y:S01]  /*4ca0*/  LOP3.LUT R103, R0, R103, RZ, 0xfc, !PT ;  /* 0x0000006700677212 */ /* 0x000fe200078efcff */
[----:B------:R-:W-:Y:S01]  /*4cb0*/  IMAD.U32 R109, RZ, RZ, UR4 ;  /* 0x00000004ff6d7e24 */ /* 0x000fe2000f8e00ff */
[----:B------:R-:W-:Y:S01]  /*4cc0*/  LOP3.LUT R5, R5, 0x20, RZ, 0xc0, !PT ;  /* 0x0000002005057812 */ /* 0x000fe200078ec0ff */
[----:B------:R-:W1:Y:S01]  /*4cd0*/  LDCU.64 UR46, c[0x0][0x348] ;  /* 0x00006900ff2e77ac */ /* 0x000e620008000a00 */
[----:B------:R-:W-:-:S02]  /*4ce0*/  IADD3 R102, PT, PT, R103, UR43, RZ ;  /* 0x0000002b67667c10 */ /* 0x000fc4000fffe0ff */
[----:B------:R-:W1:Y:S01]  /*4cf0*/  LDC R41, c[0x0][0xb30] ;  /* 0x0002cc00ff297b82 */ /* 0x000e620000000800 */
[----:B------:R-:W1:Y:S01]  /*4d00*/  LDCU.64 UR38, c[0x0][0x888] ;  /* 0x00011100ff2677ac */ /* 0x000e620008000a00 */
[----:B------:R-:W-:Y:S01]  /*4d10*/  IADD3 R102, PT, PT, -R5, 0x200, R102 ;  /* 0x0000020005667810 */ /* 0x000fe20007ffe166 */
[----:B------:R-:W-:-:S05]  /*4d20*/  UIADD3 UR42, UPT, UPT, UR43, 0x200, URZ ;  /* 0x000002002b2a7890 */ /* 0x000fca000fffe0ff */
[----:B------:R-:W1:Y:S08]  /*4d30*/  LDC.64 R88, c[0x0][0xb10] ;  /* 0x0002c400ff587b82 */ /* 0x000e700000000a00 */
[----:B------:R-:W1:Y:S08]  /*4d40*/  LDC.64 R38, c[0x0][0xb18] ;  /* 0x0002c600ff267b82 */ /* 0x000e700000000a00 */
[----:B------:R-:W1:Y:S08]  /*4d50*/  LDC.64 R84, c[0x0][0x888] ;  /* 0x00022200ff547b82 */ /* 0x000e700000000a00 */
[----:B------:R-:W1:Y:S01]  /*4d60*/  LDC.64 R36, c[0x0][0xb28] ;  /* 0x0002ca00ff247b82 */ /* 0x000e620000000a00 */
[----:B---3--:R-:W-:-:S07]  /*4d70*/  IMAD.IADD R46, R3, 0x1, R46 ;  /* 0x00000001032e7824 */ /* 0x008fce00078e022e */
[----:B------:R-:W3:Y:S08]  /*4d80*/  LDC.64 R86, c[0x0][0x890] ;  /* 0x00022400ff567b82 */ /* 0x000ef00000000a00 */
[----:B------:R-:W1:Y:S08]  /*4d90*/  LDC.64 R82, c[0x0][0x8b0] ;  /* 0x00022c00ff527b82 */ /* 0x000e700000000a00 */
[----:B------:R-:W1:Y:S08]  /*4da0*/  LDC.64 R80, c[0x0][0x8a8] ;  /* 0x00022a00ff507b82 */ /* 0x000e700000000a00 */
[----:B--2-4-:R-:W1:Y:S02]  /*4db0*/  LDC R100, c[0x0][0x374] ;  /* 0x0000dd00ff647b82 */ /* 0x014e640000000800 */
.L_x_104:
[----:B------:R-:W-:Y:S02]  /*4dc0*/  LEA R0, R111, UR43, 0x3 ;  /* 0x0000002b6f007c11 */ /* 0x000fe4000f8e18ff */
[----:B------:R-:W-:Y:S02]  /*4dd0*/  SHF.L.U32 R3, R107, 0x1f, RZ ;  /* 0x0000001f6b037819 */ /* 0x000fe400000006ff */
[----:B------:R-:W-:Y:S02]  /*4de0*/  LEA R16, R111, UR43, 0x4 ;  /* 0x0000002b6f107c11 */ /* 0x000fe4000f8e20ff */
[----:B--2---:R-:W2:Y:S02]  /*4df0*/  SYNCS.PHASECHK.TRANS64.TRYWAIT P0, [R0+URZ+0xf0], R3 ;  /* 0x0000f003000075a7 */ /* 0x004ea400080011ff */
[----:B-12---:R-:W-:Y:S05]  /*4e00*/  @!P0 BRA `(.L_x_87) ;  /* 0x0000002400248947 */ /* 0x006fea0003800000 */
.L_x_154:
[----:B------:R-:W4:Y:S01]  /*4e10*/  LDC.64 R12, c[0x0][0xb10] ;  /* 0x0002c400ff0c7b82 */ /* 0x000f220000000a00 */
[----:B------:R-:W3:Y:S01]  /*4e20*/  LDS.128 R16, [R16+0x180] ;  /* 0x0001800010107984 */ /* 0x000ee20000000c00 */
[----:B-1----:R-:W-:Y:S01]  /*4e30*/  ISETP.NE.AND P1, PT, R41, 0x1, PT ;  /* 0x000000012900780c */ /* 0x002fe20003f25270 */
[----:B--2---:R-:W-:Y:S01]  /*4e40*/  VIADD R0, R0, 0x100 ;  /* 0x0000010000007836 */ /* 0x004fe20000000000 */
[----:B------:R-:W-:Y:S04]  /*4e50*/  ISETP.GE.AND P0, PT, R40, 0x1, PT ;  /* 0x000000012800780c */ /* 0x000fe80003f06270 */
[----:B------:R-:W1:Y:S01]  /*4e60*/  LDC.64 R10, c[0x0][0xb18] ;  /* 0x0002c600ff0a7b82 */ /* 0x000e620000000a00 */
[----:B------:R-:W-:Y:S01]  /*4e70*/  PRMT R0, RZ, 0x654, R0 ;  /* 0x00000654ff007816 */ /* 0x000fe20000000000 */
[----:B------:R-:W-:Y:S01]  /*4e80*/  @!PT LDS RZ, [RZ] ;  /* 0x00000000fffff984 */ /* 0x000fe20000000800 */
[----:B------:R-:W-:Y:S01]  /*4e90*/  @!PT LDS RZ, [RZ] ;  /* 0x00000000fffff984 */ /* 0x000fe20000000800 */
[----:B------:R-:W-:Y:S01]  /*4ea0*/  @!PT LDS RZ, [RZ] ;  /* 0x00000000fffff984 */ /* 0x000fe20000000800 */
[----:B------:R-:W-:Y:S01]  /*4eb0*/  @!PT LDS RZ, [RZ] ;  /* 0x00000000fffff984 */ /* 0x000fe20000000800 */
[----:B------:R2:W-:Y:S06]  /*4ec0*/  MEMBAR.ALL.CTA ;  /* 0x0000000000007992 */ /* 0x0005ec0000008000 */
[----:B--2---:R-:W2:Y:S01]  /*4ed0*/  FENCE.VIEW.ASYNC.S ;  /* 0x00000000000073c6 */ /* 0x004ea20000000000 */
[----:B------:R-:W1:Y:S08]  /*4ee0*/  @!P1 LDC R14, c[0x0][0xb20] ;  /* 0x0002c800ff0e9b82 */ /* 0x000e700000000800 */
[----:B------:R-:W1:Y:S01]  /*4ef0*/  @!P1 LDC R9, c[0x0][0xb0c] ;  /* 0x0002c300ff099b82 */ /* 0x000e620000000800 */
[----:B--2---:R2:W-:Y:S01]  /*4f00*/  SYNCS.ARRIVE.TRANS64.RED.A1T0 RZ, [R0+URZ], RZ ;  /* 0x000000ff00ff79a7 */ /* 0x0045e200081004ff */
[----:B---3--:R-:W-:Y:S04]  /*4f10*/  LOP3.LUT P4, RZ, R18, 0x1, RZ, 0xc0, !PT ;  /* 0x0000000112ff7812 */ /* 0x008fe8000788c0ff */
[----:B------:R-:W-:Y:S09]  /*4f20*/  P2R R110, PR, RZ, 0x10 ;  /* 0x00000010ff6e7803 */ /* 0x000ff20000000000 */
[----:B------:R-:W-:Y:S02]  /*4f30*/  @P4 MOV R45, R16 ;  /* 0x00000010002d4202 */ /* 0x000fe40000000f00 */
[----:B------:R-:W-:Y:S01]  /*4f40*/  @P4 LOP3.LUT R43, R17, 0xffff, RZ, 0xc0, !PT ;  /* 0x0000ffff112b4812 */ /* 0x000fe200078ec0ff */
[----:B--2-4-:R-:W-:Y:S06]  /*4f50*/  @!P0 BRA `(.L_x_88) ;  /* 0x0000000000a48947 */ /* 0x014fec0003800000 */
[----:B------:R-:W-:Y:S01]  /*4f60*/  IMAD.HI.U32 R21, R100, R39, RZ ;  /* 0x0000002764157227 */ /* 0x000fe200078e00ff */
[----:B------:R-:W-:Y:S02]  /*4f70*/  ISETP.NE.AND P0, PT, R38, 0x1, PT ;  /* 0x000000012600780c */ /* 0x000fe40003f05270 */
[----:B------:R-:W-:Y:S01]  /*4f80*/  ISETP.NE.AND P2, PT, R40, 0x1, PT ;  /* 0x000000012800780c */ /* 0x000fe20003f45270 */
[----:B------:R-:W-:Y:S01]  /*4f90*/  IMAD.HI.U32 R20, R99, R88, RZ ;  /* 0x0000005863147227 */ /* 0x000fe200078e00ff */
[----:B------:R-:W-:Y:S02]  /*4fa0*/  SHF.R.U32.HI R21, RZ, R98, R21 ;  /* 0x00000062ff157219 */ /* 0x000fe40000011615 */
[----:B------:R-:W-:Y:S01]  /*4fb0*/  ISETP.NE.AND P3, PT, R42, 0x1, PT ;  /* 0x000000012a00780c */ /* 0x000fe20003f65270 */
[----:B------:R-:W-:Y:S01]  /*4fc0*/  IMAD.HI.U32 R24, R45, R88, RZ ;  /* 0x000000582d187227 */ /* 0x000fe200078e00ff */
[----:B------:R-:W-:Y:S02]  /*4fd0*/  SHF.R.U32.HI R20, RZ, R89, R20 ;  /* 0x00000059ff147219 */ /* 0x000fe40000011614 */
[----:B------:R-:W-:Y:S01]  /*4fe0*/  SEL R3, R100, R21, !P0 ;  /* 0x0000001564037207 */ /* 0x000fe20004000000 */
[----:B------:R-:W-:Y:S01]  /*4ff0*/  IMAD.HI.U32 R21, R43, R39, RZ ;  /* 0x000000272b157227 */ /* 0x000fe200078e00ff */
[----:B------:R-:W-:Y:S02]  /*5000*/  SEL R7, R99, R20, !P3 ;  /* 0x0000001463077207 */ /* 0x000fe40005800000 */
[----:B------:R-:W-:Y:S01]  /*5010*/  SHF.R.U32.HI R24, RZ, R89, R24 ;  /* 0x00000059ff187219 */ /* 0x000fe20000011618 */
[-C--:B------:R-:W-:Y:S04]  /*5020*/  IMAD.HI.U32 R20, R3, R36.reuse, RZ ;  /* 0x0000002403147227 */ /* 0x080fe800078e00ff */
[----:B------:R-:W-:Y:S01]  /*5030*/  IMAD.HI.U32 R22, R7, R36, RZ ;  /* 0x0000002407167227 */ /* 0x000fe200078e00ff */
[-C--:B------:R-:W-:Y:S02]  /*5040*/  @P2 SHF.R.U32.HI R3, RZ, R37.reuse, R20 ;  /* 0x00000025ff032219 */ /* 0x080fe40000011614 */
[----:B------:R-:W-:Y:S02]  /*5050*/  SHF.R.U32.HI R20, RZ, R98, R21 ;  /* 0x00000062ff147219 */ /* 0x000fe40000011615 */
[----:B------:R-:W-:Y:S01]  /*5060*/  @P2 SHF.R.U32.HI R7, RZ, R37, R22 ;  /* 0x00000025ff072219 */ /* 0x000fe20000011616 */
[C---:B------:R-:W-:Y:S01]  /*5070*/  IMAD R2, R40.reuse, R3, RZ ;  /* 0x0000000328027224 */ /* 0x040fe200078e02ff */
[----:B------:R-:W-:Y:S02]  /*5080*/  SEL R5, R43, R20, !P0 ;  /* 0x000000142b057207 */ /* 0x000fe40004000000 */
[----:B------:R-:W-:Y:S01]  /*5090*/  SEL R3, R45, R24, !P3 ;  /* 0x000000182d037207 */ /* 0x000fe20005800000 */
[----:B------:R-:W-:Y:S01]  /*50a0*/  IMAD R4, R40, R7, RZ ;  /* 0x0000000728047224 */ /* 0x000fe200078e02ff */
[C---:B------:R-:W-:Y:S01]  /*50b0*/  ISETP.GE.AND P0, PT, R5.reuse, R2, PT ;  /* 0x000000020500720c */ /* 0x040fe20003f06270 */
[----:B------:R-:W-:Y:S03]  /*50c0*/  IMAD.HI.U32 R6, R5, R36, RZ ;  /* 0x0000002405067227 */ /* 0x000fe600078e00ff */
[----:B------:R-:W-:Y:S01]  /*50d0*/  ISETP.GE.OR P0, PT, R3, R4, P0 ;  /* 0x000000040300720c */ /* 0x000fe20000706670 */
[----:B------:R-:W-:Y:S01]  /*50e0*/  IMAD.MOV R4, RZ, RZ, -R3 ;  /* 0x000000ffff047224 */ /* 0x000fe200078e0a03 */
[-C--:B------:R-:W-:Y:S03]  /*50f0*/  SHF.R.U32.HI R6, RZ, R37.reuse, R6 ;  /* 0x00000025ff067219 */ /* 0x080fe60000011606 */
[----:B------:R-:W-:Y:S01]  /*5100*/  IMAD R45, R42, R4, R45 ;  /* 0x000000042a2d7224 */ /* 0x000fe200078e022d */
[----:B------:R-:W-:Y:S05]  /*5110*/  SEL R15, R5, R6, !P2 ;  /* 0x00000006050f7207 */ /* 0x000fea0005000000 */
[----:B------:R-:W-:Y:S02]  /*5120*/  IMAD.MOV R6, RZ, RZ, -R15 ;  /* 0x000000ffff067224 */ /* 0x000fe400078e0a0f */
[C---:B------:R-:W-:Y:S04]  /*5130*/  @!P0 IMAD.HI.U32 R2, R3.reuse, R36, RZ ;  /* 0x0000002403028227 */ /* 0x040fe800078e00ff */
[----:B------:R-:W-:Y:S01]  /*5140*/  IMAD R6, R40, R6, R5 ;  /* 0x0000000628067224 */ /* 0x000fe200078e0205 */
[----:B------:R-:W-:Y:S04]  /*5150*/  @!P0 SHF.R.U32.HI R2, RZ, R37, R2 ;  /* 0x00000025ff028219 */ /* 0x000fe80000011602 */
[----:B------:R-:W-:Y:S02]  /*5160*/  @!P0 SEL R0, R3, R2, !P2 ;  /* 0x0000000203008207 */ /* 0x000fe40005000000 */
[----:B------:R-:W-:Y:S02]  /*5170*/  IADD3 R2, PT, PT, -R5, RZ, RZ ;  /* 0x000000ff05027210 */ /* 0x000fe40007ffe1ff */
[----:B------:R-:W-:Y:S01]  /*5180*/  @!P0 IADD3 R8, PT, PT, R15, -R0, RZ ;  /* 0x800000000f088210 */ /* 0x000fe20007ffe0ff */
[----:B------:R-:W-:Y:S02]  /*5190*/  @!P0 IMAD R0, R7, R6, R0 ;  /* 0x0000000607008224 */ /* 0x000fe400078e0200 */
[----:B------:R-:W-:Y:S02]  /*51a0*/  IMAD R43, R38, R2, R43 ;  /* 0x00000002262b7224 */ /* 0x000fe400078e022b */
[----:B------:R-:W-:Y:S02]  /*51b0*/  @!P0 IMAD R5, R8, R40, R3 ;  /* 0x0000002808058224 */ /* 0x000fe400078e0203 */
[----:B------:R-:W-:Y:S04]  /*51c0*/  @!P0 IMAD.MOV.U32 R3, RZ, RZ, R0 ;  /* 0x000000ffff038224 */ /* 0x000fe800078e0000 */
[----:B------:R-:W-:Y:S02]  /*51d0*/  IMAD R45, R3, R42, R45 ;  /* 0x0000002a032d7224 */ /* 0x000fe400078e022d */
[----:B------:R-:W-:Y:S07]  /*51e0*/  IMAD R43, R5, R38, R43 ;  /* 0x00000026052b7224 */ /* 0x000fee00078e022b */
.L_x_88:
[----:B------:R-:W-:Y:S01]  /*51f0*/  @!P1 IMAD.HI.U32 R0, R45, R12, RZ ;  /* 0x0000000c2d009227 */ /* 0x000fe200078e00ff */
[----:B-1----:R-:W-:Y:S01]  /*5200*/  @!P1 ISETP.NE.AND P0, PT, R10, 0x1, PT ;  /* 0x000000010a00980c */ /* 0x002fe20003f05270 */
[----:B------:R-:W-:Y:S01]  /*5210*/  ULOP3.LUT UP0, URZ, UR42, 0x1b0, URZ, 0xc0, !UPT ;  /* 0x000001b02aff7892 */ /* 0x000fe2000f80c0ff */
[----:B------:R-:W-:Y:S01]  /*5220*/  @!P1 ISETP.NE.AND P2, PT, R9, 0x1, PT ;  /* 0x000000010900980c */ /* 0x000fe20003f45270 */
[----:B------:R-:W-:Y:S01]  /*5230*/  @!P1 IMAD.HI.U32 R3, R43, R11, RZ ;  /* 0x0000000b2b039227 */ /* 0x000fe200078e00ff */
[----:B------:R-:W-:Y:S02]  /*5240*/  @!P1 SHF.R.U32.HI R0, RZ, R13, R0 ;  /* 0x0000000dff009219 */ /* 0x000fe40000011600 */
[----:B------:R-:W-:Y:S01]  /*5250*/  @P4 SHF.R.U32.HI R105, RZ, 0x10, R17 ;  /* 0x00000010ff694819 */ /* 0x000fe20000011611 */
[----:B------:R-:W-:Y:S01]  /*5260*/  VIADD R111, R111, 0x1 ;  /* 0x000000016f6f7836 */ /* 0x000fe20000000000 */
[----:B------:R-:W-:Y:S02]  /*5270*/  @!P1 SHF.R.U32.HI R2, RZ, R14, R3 ;  /* 0x0000000eff029219 */ /* 0x000fe40000011603 */
[----:B------:R-:W-:Y:S02]  /*5280*/  @!P1 SEL R3, R45, R0, !P2 ;  /* 0x000000002d039207 */ /* 0x000fe40005000000 */
[----:B------:R-:W-:Y:S05]  /*5290*/  @!P1 SEL R2, R43, R2, !P0 ;  /* 0x000000022b029207 */ /* 0x000fea0004000000 */
[----:B------:R-:W-:Y:S02]  /*52a0*/  @!P1 IMAD.IADD R0, R2, 0x1, -R3 ;  /* 0x0000000102009824 */ /* 0x000fe400078e0a03 */
[----:B------:R-:W-:Y:S02]  /*52b0*/  @!P1 IMAD.IADD R2, R3, 0x1, -R2 ;  /* 0x0000000103029824 */ /* 0x000fe400078e0a02 */
[----:B------:R-:W-:Y:S02]  /*52c0*/  @!P1 IMAD R45, R0, R9, R45 ;  /* 0x00000009002d9224 */ /* 0x000fe400078e022d */
[----:B------:R-:W-:Y:S01]  /*52d0*/  @!P1 IMAD R43, R2, R10, R43 ;  /* 0x0000000a022b9224 */ /* 0x000fe200078e022b */
[----:B------:R-:W-:Y:S06]  /*52e0*/  BRA.U !UP0, `(.L_x_89) ;  /* 0x0000000108407547 */ /* 0x000fec000b800000 */
[----:B------:R-:W1:Y:S01]  /*52f0*/  LDCU.64 UR8, c[0x4][0x80] ;  /* 0x01001000ff0877ac */ /* 0x000e620008000a00 */
[----:B------:R-:W-:Y:S01]  /*5300*/  MOV R3, 0x0 ;  /* 0x0000000000037802 */ /* 0x000fe20000000f00 */
[----:B------:R-:W-:Y:S02]  /*5310*/  HFMA2 R12, -RZ, RZ, 0, 5.9604644775390625e-08 ;  /* 0x00000001ff0c7431 */ /* 0x000fe400000001ff */
[----:B------:R-:W-:Y:S02]  /*5320*/  IMAD.MOV.U32 R8, RZ, RZ, 0x70 ;  /* 0x00000070ff087424 */ /* 0x000fe400078e00ff */
[----:B------:R-:W-:Y:S01]  /*5330*/  IMAD.MOV.U32 R13, RZ, RZ, RZ ;  /* 0x000000ffff0d7224 */ /* 0x000fe200078e00ff */
[----:B------:R-:W2:Y:S01]  /*5340*/  LDCU.64 UR6, c[0x4][0x88] ;  /* 0x01001100ff0677ac */ /* 0x000ea20008000a00 */
[----:B------:R-:W3:Y:S01]  /*5350*/  LDC.64 R2, c[0x4][R3] ;  /* 0x0100000003027b82 */ /* 0x000ee20000000a00 */
[----:B------:R-:W4:Y:S01]  /*5360*/  LDCU.64 UR4, c[0x4][0x8] ;  /* 0x01000100ff0477ac */ /* 0x000f220008000a00 */
[----:B-1----:R-:W-:Y:S01]  /*5370*/  MOV R5, UR9 ;  /* 0x0000000900057c02 */ /* 0x002fe20008000f00 */
[----:B------:R-:W-:Y:S01]  /*5380*/  IMAD.U32 R4, RZ, RZ, UR8 ;  /* 0x00000008ff047e24 */ /* 0x000fe2000f8e00ff */
[----:B--2---:R-:W-:Y:S01]  /*5390*/  MOV R7, UR7 ;  /* 0x0000000700077c02 */ /* 0x004fe20008000f00 */
[----:B------:R-:W-:Y:S01]  /*53a0*/  IMAD.U32 R6, RZ, RZ, UR6 ;  /* 0x00000006ff067e24 */ /* 0x000fe2000f8e00ff */
[----:B----4-:R-:W-:Y:S01]  /*53b0*/  MOV R11, UR5 ;  /* 0x00000005000b7c02 */ /* 0x010fe20008000f00 */
[----:B------:R-:W-:Y:S02]  /*53c0*/  IMAD.U32 R10, RZ, RZ, UR4 ;  /* 0x00000004ff0a7e24 */ /* 0x000fe4000f8e00ff */
[----:B------:R-:W-:Y:S07]  /*53d0*/  LEPC R20, `(.L_x_89) ;  /* 0x000000001014794e */ /* 0x000fee0000000000 */
[----:B---3-5:R-:W-:Y:S05]  /*53e0*/  CALL.ABS.NOINC R2 ;  /* 0x0000000002007343 */ /* 0x028fea0003c00000 */
.L_x_89:
[----:B------:R-:W-:Y:S01]  /*53f0*/  LOP3.LUT P0, RZ, R109, 0x1b0, RZ, 0xc0, !PT ;  /* 0x000001b06dff7812 */ /* 0x000fe2000780c0ff */
[----:B------:R-:W-:Y:S11]  /*5400*/  BSSY.RECONVERGENT B6, `(.L_x_90) ;  /* 0x0000013000067945 */ /* 0x000ff60003800200 */
[----:B------:R-:W-:Y:S01]  /*5410*/  @!UPT UIADD3 URZ, UPT, UPT, URZ, URZ, URZ ;  /* 0x000000fffffff290 */ /* 0x000fe2000fffe0ff */
[----:B------:R-:W-:Y:S05]  /*5420*/  @!P0 BRA `(.L_x_91) ;  /* 0x0000000000408947 */ /* 0x000fea0003800000 */
        /* <DEDUP_REMOVED lines=16> */
.L_x_91:
[----:B------:R-:W-:Y:S05]  /*5530*/  BSYNC.RECONVERGENT B6 ;  /* 0x0000000000067941 */ /* 0x000fea0003800200 */
.L_x_90:
[----:B------:R-:W-:Y:S01]  /*5540*/  ISETP.NE.U32.AND P3, PT, R86, RZ, PT ;  /* 0x000000ff5600720c */ /* 0x000fe20003f65070 */
[----:B------:R-:W-:Y:S01]  /*5550*/  UISETP.NE.AND UP1, UPT, UR44, URZ, UPT ;  /* 0x000000ff2c00728c */ /* 0x000fe2000bf25270 */
[----:B------:R-:W-:Y:S02]  /*5560*/  ISETP.NE.U32.AND P4, PT, R82, RZ, PT ;  /* 0x000000ff5200720c */ /* 0x000fe40003f85070 */
[----:B------:R-:W-:Y:S02]  /*5570*/  ISETP.NE.AND.EX P3, PT, R87, RZ, PT, P3 ;  /* 0x000000ff5700720c */ /* 0x000fe40003f65330 */
[----:B------:R-:W-:Y:S02]  /*5580*/  PLOP3.LUT P1, PT, PT, PT, PT, 0x8, 0x80 ;  /* 0x000000000080781c */ /* 0x000fe40003f2e170 */
[----:B------:R-:W-:Y:S02]  /*5590*/  PLOP3.LUT P0, PT, PT, PT, UP1, 0x80, 0x8 ;  /* 0x000000000008781c */ /* 0x000fe40003f0f018 */
[----:B------:R-:W-:Y:S02]  /*55a0*/  ISETP.NE.AND.EX P4, PT, R83, RZ, PT, P4 ;  /* 0x000000ff5300720c */ /* 0x000fe40003f85340 */
[----:B------:R-:W1:Y:S09]  /*55b0*/  @UP1 LDCU.64 UR4, c[0x0][0x888] ;  /* 0x00011100ff0417ac */ /* 0x000e720008000a00 */
[----:B------:R-:W-:Y:S01]  /*55c0*/  @P0 PLOP3.LUT P1, PT, P3, PT, PT, 0x80, 0x8 ;  /* 0x000000000008081c */ /* 0x000fe20001f2f070 */
[----:B-1----:R-:W-:Y:S04]  /*55d0*/  @UP1 UISETP.NE.U32.AND UP0, UPT, UR4, URZ, UPT ;  /* 0x000000ff0400128c */ /* 0x002fe8000bf05070 */
[----:B------:R-:W-:Y:S04]  /*55e0*/  @UP1 UISETP.NE.AND.EX UP0, UPT, UR5, URZ, UPT, UP0 ;  /* 0x000000ff0500128c */ /* 0x000fe8000bf05300 */
[----:B------:R-:W-:Y:S01]  /*55f0*/  @UP1 USEL UR4, URZ, 0xffffffff, UP0 ;  /* 0xffffffffff041887 */ /* 0x000fe20008000000 */
[----:B------:R-:W-:Y:S11]  /*5600*/  @!P3 BRA `(.L_x_92) ;  /* 0x00000000002cb947 */ /* 0x000ff60003800000 */
[----:B------:R-:W-:Y:S01]  /*5610*/  ISETP.NE.U32.AND P2, PT, R84, RZ, PT ;  /* 0x000000ff5400720c */ /* 0x000fe20003f45070 */
[----:B------:R-:W-:Y:S03]  /*5620*/  IMAD.MOV.U32 R96, RZ, RZ, 0x1 ;  /* 0x00000001ff607424 */ /* 0x000fe600078e00ff */
[----:B------:R-:W-:Y:S11]  /*5630*/  ISETP.NE.AND.EX P2, PT, R85, RZ, PT, P2 ;  /* 0x000000ff5500720c */ /* 0x000ff60003f45320 */
[----:B------:R-:W-:Y:S02]  /*5640*/  @!UPT UIADD3 URZ, UPT, UPT, URZ, URZ, URZ ;  /* 0x000000fffffff290 */ /* 0x000fe4000fffe0ff */
[----:B------:R-:W1:Y:S01]  /*5650*/  @P2 LDC.64 R2, c[0x0][0x888] ;  /* 0x00022200ff022b82 */ /* 0x000e620000000a00 */
[----:B------:R-:W-:Y:S04]  /*5660*/  @P2 IMAD R0, R86, UR36, RZ ;  /* 0x0000002456002c24 */ /* 0x000fe8000f8e02ff */
[----:B-1----:R-:W-:Y:S04]  /*5670*/  @P2 IMAD.WIDE R2, R0, 0x4, R2 ;  /* 0x0000000400022825 */ /* 0x002fe800078e0202 */
[----:B------:R-:W-:Y:S01]  /*5680*/  HFMA2 R0, -RZ, RZ, 0, 5.9604644775390625e-08 ;  /* 0x00000001ff007431 */ /* 0x000fe200000001ff */
[----:B-----5:R1:W5:Y:S04]  /*5690*/  @P2 LDG.E R49, desc[UR40][R2.64] ;  /* 0x0000002802312981 */ /* 0x020368000c1e1900 */
[----:B------:R-:W-:Y:S01]  /*56a0*/  @!P2 PRMT R96, R0, 0x7610, R96 ;  /* 0x000076100060a816 */ /* 0x000fe20000000060 */
[----:B-1----:R-:W2:Y:S06]  /*56b0*/  @!P2 LDC R49, c[0x0][0x880] ;  /* 0x00022000ff31ab82 */ /* 0x002eac0000000800 */
.L_x_92:
[----:B------:R-:W-:Y:S05]  /*56c0*/  @!P4 BRA `(.L_x_93) ;  /* 0x000000000020c947 */ /* 0x000fea0003800000 */
[----:B------:R-:W-:Y:S04]  /*56d0*/  ISETP.NE.U32.AND P2, PT, R80, RZ, PT ;  /* 0x000000ff5000720c */ /* 0x000fe80003f45070 */
[----:B------:R-:W-:Y:S11]  /*56e0*/  ISETP.NE.AND.EX P2, PT, R81, RZ, PT, P2 ;  /* 0x000000ff5100720c */ /* 0x000ff60003f45320 */
[----:B------:R-:W-:Y:S02]  /*56f0*/  @!UPT UIADD3 URZ, UPT, UPT, URZ, URZ, URZ ;  /* 0x000000fffffff290 */ /* 0x000fe4000fffe0ff */
[----:B------:R-:W1:Y:S01]  /*5700*/  @P2 LDC.64 R2, c[0x0][0x8a8] ;  /* 0x00022a00ff022b82 */ /* 0x000e620000000a00 */
[----:B------:R-:W-:Y:S04]  /*5710*/  @P2 IMAD R0, R82, UR36, RZ ;  /* 0x0000002452002c24 */ /* 0x000fe8000f8e02ff */
[----:B-1----:R-:W-:Y:S05]  /*5720*/  @P2 IMAD.WIDE R2, R0, 0x4, R2 ;  /* 0x0000000400022825 */ /* 0x002fea00078e0202 */
[----:B-----5:R1:W5:Y:S02]  /*5730*/  @P2 LDG.E R47, desc[UR40][R2.64] ;  /* 0x00000028022f2981 */ /* 0x020364000c1e1900 */
[----:B-1----:R-:W3:Y:S02]  /*5740*/  @!P2 LDC R47, c[0x0][0x8a0] ;  /* 0x00022800ff2fab82 */ /* 0x002ee40000000800 */
.L_x_93:
[----:B--2--5:R-:W-:Y:S01]  /*5750*/  @P0 FSETP.NEU.AND P4, PT, R49, RZ, PT ;  /* 0x000000ff3100020b */ /* 0x024fe20003f8d000 */
[----:B------:R-:W-:Y:S01]  /*5760*/  IMAD.U32 R0, RZ, RZ, UR4 ;  /* 0x00000004ff007e24 */ /* 0x000fe2000f8e00ff */
[----:B------:R-:W-:Y:S01]  /*5770*/  @P0 LOP3.LUT P2, RZ, R96, 0xff, RZ, 0xc0, !PT ;  /* 0x000000ff60ff0812 */ /* 0x000fe2000784c0ff */
[----:B------:R-:W-:Y:S01]  /*5780*/  BSSY B1, `(.L_x_94) ;  /* 0x0000039000017945 */ /* 0x000fe20003800000 */
[----:B------:R-:W-:Y:S02]  /*5790*/  @P0 SEL R9, RZ, 0xffffffff, P4 ;  /* 0xffffffffff090807 */ /* 0x000fe40002000000 */
[----:B------:R-:W-:Y:S02]  /*57a0*/  CS2R R54, SRZ ;  /* 0x0000000000367805 */ /* 0x000fe4000001ff00 */
[----:B------:R-:W-:Y:S02]  /*57b0*/  LEA R92, R44, UR43, 0x3 ;  /* 0x0000002b2c5c7c11 */ /* 0x000fe4000f8e18ff */
[----:B------:R-:W-:Y:S02]  /*57c0*/  CS2R R52, SRZ ;  /* 0x0000000000347805 */ /* 0x000fe4000001ff00 */
[----:B------:R-:W-:Y:S02]  /*57d0*/  @P1 SEL R9, R0, R9, !P2 ;  /* 0x0000000900091207 */ /* 0x000fe40005000000 */
[----:B------:R-:W-:Y:S02]  /*57e0*/  CS2R R58, SRZ ;  /* 0x00000000003a7805 */ /* 0x000fe4000001ff00 */
[----:B------:R-:W-:Y:S02]  /*57f0*/  SHF.L.U32 R7, R108, 0x1f, RZ ;  /* 0x0000001f6c077819 */ /* 0x000fe400000006ff */
[----:B------:R-:W-:Y:S02]  /*5800*/  CS2R R56, SRZ ;  /* 0x0000000000387805 */ /* 0x000fe4000001ff00 */
[----:B------:R-:W-:Y:S02]  /*5810*/  @P0 LOP3.LUT R9, R9, 0x1, RZ, 0xc0, !PT ;  /* 0x0000000109090812 */ /* 0x000fe400078ec0ff */
[C---:B------:R-:W-:Y:S02]  /*5820*/  LEA.HI R5, R44.reuse, R44, RZ, 0x1 ;  /* 0x0000002c2c057211 */ /* 0x040fe400078f08ff */
[----:B------:R-:W-:Y:S02]  /*5830*/  ISETP.NE.U32.OR P1, PT, R9, 0x1, !P0 ;  /* 0x000000010900780c */ /* 0x000fe40004725470 */
[----:B------:R-:W-:Y:S01]  /*5840*/  PLOP3.LUT P5, PT, PT, PT, PT, 0x8, 0x80 ;  /* 0x000000000080781c */ /* 0x000fe20003fae170 */
[C---:B------:R-:W-:Y:S01]  /*5850*/  IMAD.SHL.U32 R3, R5.reuse, 0x20, RZ ;  /* 0x0000002005037824 */ /* 0x040fe200078e00ff */
[----:B------:R-:W-:Y:S04]  /*5860*/  LOP3.LUT R5, R5, 0xffe, RZ, 0xc0, !PT ;  /* 0x00000ffe05057812 */ /* 0x000fe800078ec0ff */
[----:B------:R-:W-:Y:S01]  /*5870*/  LOP3.LUT R3, R3, 0xffffffc0, RZ, 0xc0, !PT ;  /* 0xffffffc003037812 */ /* 0x000fe200078ec0ff */
[----:B------:R-:W-:Y:S04]  /*5880*/  IMAD.IADD R32, R44, 0x1, -R5 ;  /* 0x000000012c207824 */ /* 0x000fe800078e0a05 */
[----:B------:R-:W-:Y:S01]  /*5890*/  @P1 SHF.L.U32 R2, R106, 0x1f, RZ ;  /* 0x0000001f6a021819 */ /* 0x000fe200000006ff */
[----:B------:R-:W-:Y:S03]  /*58a0*/  IMAD.IADD R3, R46, 0x1, R3 ;  /* 0x000000012e037824 */ /* 0x000fe600078e0203 */
[----:B------:R-:W1:Y:S01]  /*58b0*/  @P1 SYNCS.PHASECHK.TRANS64.TRYWAIT P0, [UR43+0xd0], R2 ;  /* 0x0000d002ff0015a7 */ /* 0x000e62000800112b */
[----:B------:R-:W-:Y:S01]  /*58c0*/  IMAD R32, R32, 0x100000, R3 ;  /* 0x0010000020207824 */ /* 0x000fe200078e0203 */
[----:B------:R2:W4:Y:S01]  /*58d0*/  SYNCS.PHASECHK.TRANS64.TRYWAIT P4, [R92+URZ+0x110], R7 ;  /* 0x000110075c0075a7 */ /* 0x00052200080811ff */
[----:B-1----:R-:W-:Y:S01]  /*58e0*/  @P1 PLOP3.LUT P5, PT, P0, PT, PT, 0x8, 0x80 ;  /* 0x000000000080181c */ /* 0x002fe200007ae170 */
[----:B------:R-:W-:Y:S01]  /*58f0*/  @!UPT UIADD3 URZ, UPT, UPT, URZ, URZ, URZ ;  /* 0x000000fffffff290 */ /* 0x000fe2000fffe0ff */
[----:B--2---:R-:W-:Y:S11]  /*5900*/  @!P1 BRA `(.L_x_95) ;  /* 0x0000000000809947 */ /* 0x004ff60003800000 */
[----:B------:R-:W-:Y:S01]  /*5910*/  ISETP.NE.U32.AND P0, PT, RZ, UR38, PT ;  /* 0x00000026ff007c0c */ /* 0x000fe2000bf05070 */
[----:B------:R-:W-:Y:S01]  /*5920*/  BSSY B0, `(.L_x_96) ;  /* 0x0000012000007945 */ /* 0x000fe20003800000 */
[----:B------:R-:W-:Y:S02]  /*5930*/  FSETP.NEU.AND P2, PT, R49, RZ, PT ;  /* 0x000000ff3100720b */ /* 0x000fe40003f4d000 */
[----:B------:R-:W-:Y:S02]  /*5940*/  CS2R R58, SRZ ;  /* 0x00000000003a7805 */ /* 0x000fe4000001ff00 */
[----:B------:R-:W-:Y:S02]  /*5950*/  ISETP.NE.AND.EX P0, PT, RZ, UR39, PT, P0 ;  /* 0x00000027ff007c0c */ /* 0x000fe4000bf05300 */
[----:B------:R-:W-:Y:S02]  /*5960*/  CS2R R56, SRZ ;  /* 0x0000000000387805 */ /* 0x000fe4000001ff00 */
[----:B------:R-:W-:Y:S02]  /*5970*/  LOP3.LUT P1, RZ, R96, 0xff, RZ, 0xc0, !PT ;  /* 0x000000ff60ff7812 */ /* 0x000fe4000782c0ff */
[----:B------:R-:W-:Y:S02]  /*5980*/  CS2R R54, SRZ ;  /* 0x0000000000367805 */ /* 0x000fe4000001ff00 */
[----:B------:R-:W-:Y:S02]  /*5990*/  SEL R0, RZ, 0xffffffff, P2 ;  /* 0xffffffffff007807 */ /* 0x000fe40001000000 */
[----:B------:R-:W-:Y:S02]  /*59a0*/  CS2R R52, SRZ ;  /* 0x0000000000347805 */ /* 0x000fe4000001ff00 */
[----:B------:R-:W-:Y:S04]  /*59b0*/  SEL R3, RZ, 0xffffffff, P0 ;  /* 0xffffffffff037807 */ /* 0x000fe80000000000 */
[----:B------:R-:W-:Y:S04]  /*59c0*/  @P3 SEL R0, R3, R0, !P1 ;  /* 0x0000000003003207 */ /* 0x000fe80004800000 */
[----:B------:R-:W-:Y:S04]  /*59d0*/  LOP3.LUT R0, R0, 0x1, RZ, 0xc0, !PT ;  /* 0x0000000100007812 */ /* 0x000fe800078ec0ff */
[----:B------:R-:W-:Y:S01]  /*59e0*/  ISETP.NE.U32.AND P0, PT, R0, 0x1, PT ;  /* 0x000000010000780c */ /* 0x000fe20003f05070 */
[----:B------:R-:W-:Y:S01]  /*59f0*/  @!UPT UIADD3 URZ, UPT, UPT, URZ, URZ, URZ ;  /* 0x000000fffffff290 */ /* 0x000fe2000fffe0ff */
[----:B------:R-:W-:Y:S11]  /*5a00*/  @!P5 BRA `(.L_x_97) ;  /* 0x00000000000cd947 */ /* 0x000ff60003800000 */
[----:B------:R-:W-:Y:S04]  /*5a10*/  SHF.L.U32 R3, R106, 0x1f, RZ ;  /* 0x0000001f6a037819 */ /* 0x000fe800000006ff */
[----:B------:R-:W1:Y:S02]  /*5a20*/  SYNCS.PHASECHK.TRANS64.TRYWAIT P1, [UR43+0xd0], R3 ;  /* 0x0000d003ff0075a7 */ /* 0x000e64000802112b */
[----:B-1----:R-:W-:Y:S05]  /*5a30*/  @!P1 BRA `(.L_x_98) ;  /* 0x00000018002c9947 */ /* 0x002fea0003800000 */
.L_x_97:
[----:B------:R-:W-:Y:S05]  /*5a40*/  BSYNC B0 ;  /* 0x0000000000007941 */ /* 0x000fea0003800000 */
.L_x_96:
[----:B------:R2:W1:Y:S01]  /*5a50*/  @P0 LDS.128 R56, [R103+UR43+0x200] ;  /* 0x0002002b67380984 */ /* 0x0004620008000c00 */
[----:B------:R-:W-:Y:S01]  /*5a60*/  UIADD3 UR4, UPT, UPT, UR43, 0xd8, URZ ;  /* 0x000000d82b047890 */ /* 0x000fe2000fffe0ff */
[----:B------:R-:W-:Y:S02]  /*5a70*/  LOP3.LUT R106, R106, 0x1, RZ, 0x3c, !PT ;  /* 0x000000016a6a7812 */ /* 0x000fe400078e3cff */
[----:B------:R2:W1:Y:S01]  /*5a80*/  @P0 LDS.128 R52, [R102+0x10] ;  /* 0x0000100066340984 */ /* 0x0004620000000c00 */
[----:B------:R-:W-:Y:S01]  /*5a90*/  UPRMT UR4, UR37, 0x654, UR4 ;  /* 0x0000065425047896 */ /* 0x000fe20008000004 */
[----:B------:R-:W-:Y:S01]  /*5aa0*/  @!PT LDS RZ, [RZ] ;  /* 0x00000000fffff984 */ /* 0x000fe20000000800 */
[----:B------:R-:W-:Y:S01]  /*5ab0*/  @!PT LDS RZ, [RZ] ;  /* 0x00000000fffff984 */ /* 0x000fe20000000800 */
[----:B------:R-:W-:Y:S01]  /*5ac0*/  @!PT LDS RZ, [RZ] ;  /* 0x00000000fffff984 */ /* 0x000fe20000000800 */
[----:B------:R-:W-:Y:S01]  /*5ad0*/  @!PT LDS RZ, [RZ] ;  /* 0x00000000fffff984 */ /* 0x000fe20000000800 */
[----:B------:R5:W-:Y:S06]  /*5ae0*/  MEMBAR.ALL.CTA ;  /* 0x0000000000007992 */ /* 0x000bec0000008000 */
[----:B-----5:R-:W5:Y:S02]  /*5af0*/  FENCE.VIEW.ASYNC.S ;  /* 0x00000000000073c6 */ /* 0x020f640000000000 */
[----:B-----5:R-:W-:Y:S03]  /*5b00*/  SYNCS.ARRIVE.TRANS64.RED.A1T0 RZ, [UR4], RZ ;  /* 0x000000ffffff79a7 */ /* 0x020fe60008100404 */
.L_x_95:
[----:B------:R-:W-:Y:S05]  /*5b10*/  BSYNC B1 ;  /* 0x0000000000017941 */ /* 0x000fea0003800000 */
.L_x_94:
[----:B-1----:R-:W-:Y:S04]  /*5b20*/  SHF.R.U32.HI R3, RZ, 0x15, R32 ;  /* 0x00000015ff037819 */ /* 0x002fe80000011620 */
[----:B------:R-:W-:Y:S01]  /*5b30*/  LOP3.LUT P0, RZ, R3, 0x3, R104, 0x48, !PT ;  /* 0x0000000303ff7812 */ /* 0x000fe20007804868 */
[----:B------:R-:W-:Y:S01]  /*5b40*/  @!UPT UIADD3 URZ, UPT, UPT, URZ, URZ, URZ ;  /* 0x000000fffffff290 */ /* 0x000fe2000fffe0ff */
[----:B----4-:R-:W-:Y:S11]  /*5b50*/  @P4 BRA `(.L_x_99) ;  /* 0x0000000000084947 */ /* 0x010ff60003800000 */
[----:B------:R-:W1:Y:S02]  /*5b60*/  SYNCS.PHASECHK.TRANS64.TRYWAIT P1, [R92+URZ+0x110], R7 ;  /* 0x000110075c0075a7 */ /* 0x000e6400080211ff */
[----:B-1----:R-:W-:Y:S05]  /*5b70*/  @!P1 BRA `(.L_x_100) ;  /* 0x0000001400f49947 */ /* 0x002fea0003800000 */
.L_x_99:
[----:B------:R-:W-:Y:S05]  /*5b80*/  @!P0 BRA `(.L_x_101) ;  /* 0x0000000000408947 */ /* 0x000fea0003800000 */
[----:B------:R-:W4:Y:S01]  /*5b90*/  LDCU.64 UR8, c[0x4][0x70] ;  /* 0x01000e00ff0877ac */ /* 0x000f220008000a00 */
[----:B------:R-:W-:Y:S01]  /*5ba0*/  MOV R3, 0x0 ;  /* 0x0000000000037802 */ /* 0x000fe20000000f00 */
[----:B------:R-:W-:Y:S02]  /*5bb0*/  HFMA2 R12, -RZ, RZ, 0, 5.9604644775390625e-08 ;  /* 0x00000001ff0c7431 */ /* 0x000fe400000001ff */
[----:B------:R-:W-:Y:S02]  /*5bc0*/  IMAD.MOV.U32 R8, RZ, RZ, 0x192 ;  /* 0x00000192ff087424 */ /* 0x000fe400078e00ff */
[----:B------:R-:W-:Y:S01]  /*5bd0*/  IMAD.MOV.U32 R13, RZ, RZ, RZ ;  /* 0x000000ffff0d7224 */ /* 0x000fe200078e00ff */
[----:B------:R-:W1:Y:S01]  /*5be0*/  LDCU.64 UR6, c[0x4][0x78] ;  /* 0x01000f00ff0677ac */ /* 0x000e620008000a00 */
[----:B------:R-:W2:Y:S01]  /*5bf0*/  LDC.64 R2, c[0x4][R3] ;  /* 0x0100000003027b82 */ /* 0x000ea20000000a00 */
[----:B------:R-:W5:Y:S01]  /*5c00*/  LDCU.64 UR4, c[0x4][0x10] ;  /* 0x01000200ff0477ac */ /* 0x000f620008000a00 */
[----:B----4-:R-:W-:Y:S01]  /*5c10*/  MOV R5, UR9 ;  /* 0x0000000900057c02 */ /* 0x010fe20008000f00 */
[----:B------:R-:W-:Y:S01]  /*5c20*/  IMAD.U32 R4, RZ, RZ, UR8 ;  /* 0x00000008ff047e24 */ /* 0x000fe2000f8e00ff */
[----:B-1----:R-:W-:Y:S01]  /*5c30*/  MOV R7, UR7 ;  /* 0x0000000700077c02 */ /* 0x002fe20008000f00 */
[----:B------:R-:W-:Y:S01]  /*5c40*/  IMAD.U32 R6, RZ, RZ, UR6 ;  /* 0x00000006ff067e24 */ /* 0x000fe2000f8e00ff */
[----:B-----5:R-:W-:Y:S01]  /*5c50*/  MOV R11, UR5 ;  /* 0x00000005000b7c02 */ /* 0x020fe20008000f00 */
[----:B------:R-:W-:Y:S02]  /*5c60*/  IMAD.U32 R10, RZ, RZ, UR4 ;  /* 0x00000004ff0a7e24 */ /* 0x000fe4000f8e00ff */
[----:B------:R-:W-:Y:S07]  /*5c70*/  LEPC R20, `(.L_x_101) ;  /* 0x000000001014794e */ /* 0x000fee0000000000 */
[----:B--23--:R-:W-:Y:S05]  /*5c80*/  CALL.ABS.NOINC R2 ;  /* 0x0000000002007343 */ /* 0x00cfea0003c00000 */
.L_x_101:
[----:B------:R-:W-:Y:S01]  /*5c90*/  LOP3.LUT P0, RZ, R101, 0x60, RZ, 0xc0, !PT ;  /* 0x0000006065ff7812 */ /* 0x000fe2000780c0ff */
[----:B------:R-:W-:Y:S05]  /*5ca0*/  WARPSYNC.ALL ;  /* 0x0000000000007948 */ /* 0x000fea0003800000 */
[----:B------:R-:W-:Y:S01]  /*5cb0*/  R2UR UR4, R32 ;  /* 0x00000000200472ca */ /* 0x000fe200000e0000 */
[----:B------:R-:W-:Y:S01]  /*5cc0*/  BSSY.RECONVERGENT B0, `(.L_x_102) ;  /* 0x00000a0000007945 */ /* 0x000fe20003800200 */
[-C--:B------:R-:W-:Y:S02]  /*5cd0*/  F2FP.F16.E5M2.UNPACK_B R50, R56.reuse ;  /* 0x00000038ff32723e */ /* 0x080fe400020004ff */
[----:B------:R-:W-:Y:S02]  /*5ce0*/  F2FP.F16.E5M2.UNPACK_B R63, R56.H1 ;  /* 0x00000038ff3f723e */ /* 0x000fe400030004ff */
[-C--:B------:R-:W-:Y:S01]  /*5cf0*/  F2FP.F16.E5M2.UNPACK_B R56, R57.reuse ;  /* 0x00000039ff38723e */ /* 0x080fe200020004ff */
[--C-:B------:R-:W-:Y:S01]  /*5d00*/  HADD2.F32 R48, -RZ, R50.reuse.H0_H0 ;  /* 0x20000032ff307230 */ /* 0x100fe20000004100 */
[----:B------:R-:W-:Y:S01]  /*5d10*/  F2FP.F16.E5M2.UNPACK_B R57, R57.H1 ;  /* 0x00000039ff39723e */ /* 0x000fe200030004ff */
[----:B------:R-:W-:Y:S01]  /*5d20*/  HADD2.F32 R50, -RZ, R50.H1_H1 ;  /* 0x30000032ff327230 */ /* 0x000fe20000004100 */
[-C--:B------:R-:W-:Y:S01]  /*5d30*/  F2FP.F16.E5M2.UNPACK_B R66, R52.reuse ;  /* 0x00000034ff42723e */ /* 0x080fe200020004ff */
[--C-:B------:R-:W-:Y:S01]  /*5d40*/  HADD2.F32 R51, -RZ, R63.reuse.H0_H0 ;  /* 0x2000003fff337230 */ /* 0x100fe20000004100 */
[----:B------:R-:W-:Y:S01]  /*5d50*/  F2FP.F16.E5M2.UNPACK_B R68, R52.H1 ;  /* 0x00000034ff44723e */ /* 0x000fe200030004ff */
[----:B-1----:R-:W-:Y:S01]  /*5d60*/  LDTM.16dp32bit_t0_t15.x32 R4, tmem[UR4] ;  /* 0x00000004000479ee */ /* 0x002fe20008a80000 */
[----:B------:R-:W3:Y:S01]  /*5d70*/  LDTM.16dp32bit_t16_t31.x32 R4, tmem[UR4+0x20] ;  /* 0x00002004000479ee */ /* 0x000ee20008aa0000 */
[----:B------:R-:W-:Y:S01]  /*5d80*/  NOP ;  /* 0x0000000000007918 */ /* 0x000fe20000000000 */
[----:B------:R-:W-:Y:S01]  /*5d90*/  R2UR UR5, R92 ;  /* 0x000000005c0572ca */ /* 0x000fe200000e0000 */
[--C-:B------:R-:W-:Y:S01]  /*5da0*/  HADD2.F32 R65, -RZ, R66.reuse.H0_H0 ;  /* 0x20000042ff417230 */ /* 0x100fe20000004100 */
[----:B------:R-:W-:Y:S01]  /*5db0*/  F2FP.F16.E5M2.UNPACK_B R61, R58 ;  /* 0x0000003aff3d723e */ /* 0x000fe200020004ff */
[----:B------:R-:W-:Y:S01]  /*5dc0*/  HADD2.F32 R67, -RZ, R66.H1_H1 ;  /* 0x30000042ff437230 */ /* 0x000fe20000004100 */
[-C--:B------:R-:W-:Y:S01]  /*5dd0*/  F2FP.F16.E5M2.UNPACK_B R70, R53.reuse ;  /* 0x00000035ff46723e */ /* 0x080fe200020004ff */
[----:B------:R-:W-:Y:S01]  /*5de0*/  HADD2.F32 R52, -RZ, R63.H1_H1 ;  /* 0x3000003fff347230 */ /* 0x000fe20000004100 */
[----:B------:R-:W-:Y:S01]  /*5df0*/  F2FP.F16.E5M2.UNPACK_B R72, R53.H1 ;  /* 0x00000035ff48723e */ /* 0x000fe200030004ff */
[----:B------:R-:W-:Y:S01]  /*5e00*/  HADD2.F32 R53, -RZ, R56.H0_H0 ;  /* 0x20000038ff357230 */ /* 0x000fe20000004100 */
[-C--:B------:R-:W-:Y:S01]  /*5e10*/  F2FP.F16.E5M2.UNPACK_B R74, R54.reuse ;  /* 0x00000036ff4a723e */ /* 0x080fe200020004ff */
[----:B------:R-:W-:Y:S01]  /*5e20*/  HADD2.F32 R69, -RZ, R70.H0_H0 ;  /* 0x20000046ff457230 */ /* 0x000fe20000004100 */
[----:B------:R-:W-:Y:S01]  /*5e30*/  F2FP.F16.E5M2.UNPACK_B R76, R54.H1 ;  /* 0x00000036ff4c723e */ /* 0x000fe200030004ff */
[----:B------:R-:W-:Y:S01]  /*5e40*/  HADD2.F32 R54, -RZ, R56.H1_H1 ;  /* 0x30000038ff367230 */ /* 0x000fe20000004100 */
[----:B------:R-:W-:Y:S01]  /*5e50*/  F2FP.F16.E5M2.UNPACK_B R60, R58.H1 ;  /* 0x0000003aff3c723e */ /* 0x000fe200030004ff */
[----:B------:R-:W-:Y:S01]  /*5e60*/  UIADD3 UR5, UPT, UPT, UR5, 0x130, URZ ;  /* 0x0000013005057890 */ /* 0x000fe2000fffe0ff */
[----:B------:R-:W-:Y:S01]  /*5e70*/  HADD2.F32 R58, -RZ, R61.H1_H1 ;  /* 0x3000003dff3a7230 */ /* 0x000fe20000004100 */
[----:B------:R-:W-:Y:S01]  /*5e80*/  F2FP.F16.E5M2.UNPACK_B R77, R55 ;  /* 0x00000037ff4d723e */ /* 0x000fe200020004ff */
[----:B------:R-:W-:Y:S01]  /*5e90*/  HADD2.F32 R70, -RZ, R70.H1_H1 ;  /* 0x30000046ff467230 */ /* 0x000fe20000004100 */
[----:B------:R-:W-:Y:S01]  /*5ea0*/  UPRMT UR5, UR37, 0x654, UR5 ;  /* 0x0000065425057896 */ /* 0x000fe20008000005 */
[--C-:B------:R-:W-:Y:S01]  /*5eb0*/  HADD2.F32 R73, -RZ, R74.reuse.H0_H0 ;  /* 0x2000004aff497230 */ /* 0x100fe20000004100 */
[----:B------:R-:W-:Y:S01]  /*5ec0*/  F2FP.F16.E5M2.UNPACK_B R62, R59 ;  /* 0x0000003bff3e723e */ /* 0x000fe200020004ff */
[----:B------:R-:W-:Y:S01]  /*5ed0*/  HADD2.F32 R74, -RZ, R74.H1_H1 ;  /* 0x3000004aff4a7230 */ /* 0x000fe20000004100 */
[----:B------:R-:W-:Y:S01]  /*5ee0*/  F2FP.F16.E5M2.UNPACK_B R78, R55.H1 ;  /* 0x00000037ff4e723e */ /* 0x000fe200030004ff */
[C---:B---3--:R-:W-:Y:S01]  /*5ef0*/  FMUL R4, R47.reuse, R4 ;  /* 0x000000042f047220 */ /* 0x048fe20000400000 */
[C---:B------:R-:W-:Y:S01]  /*5f00*/  FMUL R5, R47.reuse, R5 ;  /* 0x000000052f057220 */ /* 0x040fe20000400000 */
[C---:B------:R-:W-:Y:S01]  /*5f10*/  FMUL R8, R47.reuse, R8 ;  /* 0x000000082f087220 */ /* 0x040fe20000400000 */
[----:B------:R-:W-:Y:S01]  /*5f20*/  FMUL R9, R47, R9 ;  /* 0x000000092f097220 */ /* 0x000fe20000400000 */
[----:B------:R-:W-:Y:S01]  /*5f30*/  SYNCS.ARRIVE.TRANS64.RED.A1T0 RZ, [UR5], RZ ;  /* 0x000000ffffff79a7 */ /* 0x000fe20008100405 */
[C---:B------:R-:W-:Y:S01]  /*5f40*/  FFMA R4, R49.reuse, R48, R4 ;  /* 0x0000003031047223 */ /* 0x040fe20000000004 */
[----:B------:R-:W-:Y:S01]  /*5f50*/  FFMA R5, R49, R50, R5 ;  /* 0x0000003231057223 */ /* 0x000fe20000000005 */
[C---:B------:R-:W-:Y:S01]  /*5f60*/  FMUL R12, R47.reuse, R12 ;  /* 0x0000000c2f0c7220 */ /* 0x040fe20000400000 */
        /* <DEDUP_REMOVED lines=9> */
[----:B------:R-:W-:Y:S02]  /*6000*/  HADD2.F32 R48, -RZ, R77.H1_H1 ;  /* 0x3000004dff307230 */ /* 0x000fe40000004100 */
[C---:B------:R-:W-:Y:S01]  /*6010*/  FMUL R28, R47.reuse, R32 ;  /* 0x000000202f1c7220 */ /* 0x040fe20000400000 */
[C---:B------:R-:W-:Y:S01]  /*6020*/  FMUL R29, R47.reuse, R33 ;  /* 0x000000212f1d7220 */ /* 0x040fe20000400000 */
[C---:B------:R-:W-:Y:S01]  /*6030*/  FMUL R6, R47.reuse, R6 ;  /* 0x000000062f067220 */ /* 0x040fe20000400000 */
[C---:B------:R-:W-:Y:S01]  /*6040*/  FMUL R7, R47.reuse, R7 ;  /* 0x000000072f077220 */ /* 0x040fe20000400000 */
[--C-:B------:R-:W-:Y:S02]  /*6050*/  HADD2.F32 R55, -RZ, R57.reuse.H0_H0 ;  /* 0x20000039ff377230 */ /* 0x100fe40000004100 */
[----:B------:R-:W-:Y:S01]  /*6060*/  FMUL R10, R47, R10 ;  /* 0x0000000a2f0a7220 */ /* 0x000fe20000400000 */
[C---:B------:R-:W-:Y:S01]  /*6070*/  FFMA R6, R49.reuse, R51, R6 ;  /* 0x0000003331067223 */ /* 0x040fe20000000006 */
[----:B------:R-:W-:Y:S02]  /*6080*/  HADD2.F32 R56, -RZ, R57.H1_H1 ;  /* 0x30000039ff387230 */ /* 0x000fe40000004100 */
[C---:B------:R-:W-:Y:S01]  /*6090*/  FFMA R7, R49.reuse, R52, R7 ;  /* 0x0000003431077223 */ /* 0x040fe20000000007 */
[C---:B------:R-:W-:Y:S01]  /*60a0*/  FFMA R8, R49.reuse, R53, R8 ;  /* 0x0000003531087223 */ /* 0x040fe20000000008 */
[C---:B------:R-:W-:Y:S01]  /*60b0*/  FFMA R9, R49.reuse, R54, R9 ;  /* 0x0000003631097223 */ /* 0x040fe20000000009 */
[----:B------:R-:W-:Y:S02]  /*60c0*/  HADD2.F32 R57, -RZ, R61.H0_H0 ;  /* 0x2000003dff397230 */ /* 0x000fe40000004100 */
[----:B------:R-:W-:Y:S01]  /*60d0*/  FFMA R10, R49, R55, R10 ;  /* 0x00000037310a7223 */ /* 0x000fe2000000000a */
[----:B------:R-:W-:Y:S01]  /*60e0*/  F2FP.SATFINITE.E5M2.F32.PACK_AB_MERGE_C R92, R7, R6, RZ ;  /* 0x00000006075c723e */ /* 0x000fe200048060ff */
[----:B------:R-:W-:Y:S02]  /*60f0*/  HADD2.F32 R61, -RZ, R62.H0_H0 ;  /* 0x2000003eff3d7230 */ /* 0x000fe40000004100 */
[----:B------:R-:W-:Y:S01]  /*6100*/  FMUL R11, R47, R11 ;  /* 0x0000000b2f0b7220 */ /* 0x000fe20000400000 */
[----:B------:R-:W-:Y:S01]  /*6110*/  F2FP.F16.E5M2.UNPACK_B R64, R59.H1 ;  /* 0x0000003bff40723e */ /* 0x000fe200030004ff */
[----:B------:R-:W-:Y:S01]  /*6120*/  HADD2.F32 R59, -RZ, R60.H0_H0 ;  /* 0x2000003cff3b7230 */ /* 0x000fe20000004100 */
[----:B------:R-:W-:Y:S01]  /*6130*/  F2FP.SATFINITE.E5M2.F32.PACK_AB_MERGE_C R92, R5, R4, R92 ;  /* 0x00000004055c723e */ /* 0x000fe2000480605c */
[C---:B------:R-:W-:Y:S01]  /*6140*/  FFMA R11, R49.reuse, R56, R11 ;  /* 0x00000038310b7223 */ /* 0x040fe2000000000b */
[C---:B------:R-:W-:Y:S01]  /*6150*/  FFMA R12, R49.reuse, R57, R12 ;  /* 0x00000039310c7223 */ /* 0x040fe2000000000c */
[----:B------:R-:W-:Y:S01]  /*6160*/  FFMA R13, R49, R58, R13 ;  /* 0x0000003a310d7223 */ /* 0x000fe2000000000d */
[----:B------:R-:W-:Y:S02]  /*6170*/  HADD2.F32 R62, -RZ, R62.H1_H1 ;  /* 0x3000003eff3e7230 */ /* 0x000fe40000004100 */
[----:B------:R-:W-:Y:S01]  /*6180*/  FMUL R14, R47, R14 ;  /* 0x0000000e2f0e7220 */ /* 0x000fe20000400000 */
[----:B------:R-:W-:Y:S01]  /*6190*/  HADD2.F32 R60, -RZ, R60.H1_H1 ;  /* 0x3000003cff3c7230 */ /* 0x000fe20000004100 */
[----:B------:R-:W-:Y:S01]  /*61a0*/  F2FP.SATFINITE.E5M2.F32.PACK_AB_MERGE_C R93, R11, R10, RZ ;  /* 0x0000000a0b5d723e */ /* 0x000fe200048060ff */
[----:B------:R-:W-:Y:S02]  /*61b0*/  HADD2.F32 R51, -RZ, R77.H0_H0 ;  /* 0x2000004dff337230 */ /* 0x000fe40000004100 */
[----:B------:R-:W-:Y:S01]  /*61c0*/  FFMA R14, R49, R59, R14 ;  /* 0x0000003b310e7223 */ /* 0x000fe2000000000e */
[----:B------:R-:W-:Y:S01]  /*61d0*/  FMUL R15, R47, R15 ;  /* 0x0000000f2f0f7220 */ /* 0x000fe20000400000 */
[--C-:B------:R-:W-:Y:S01]  /*61e0*/  HADD2.F32 R63, -RZ, R64.reuse.H0_H0 ;  /* 0x20000040ff3f7230 */ /* 0x100fe20000004100 */
[----:B------:R-:W-:Y:S01]  /*61f0*/  F2FP.SATFINITE.E5M2.F32.PACK_AB_MERGE_C R93, R9, R8, R93 ;  /* 0x00000008095d723e */ /* 0x000fe2000480605d */
[----:B------:R-:W-:Y:S02]  /*6200*/  HADD2.F32 R64, -RZ, R64.H1_H1 ;  /* 0x30000040ff407230 */ /* 0x000fe40000004100 */
[C---:B------:R-:W-:Y:S01]  /*6210*/  FFMA R15, R49.reuse, R60, R15 ;  /* 0x0000003c310f7223 */ /* 0x040fe2000000000f */
[C---:B------:R-:W-:Y:S01]  /*6220*/  FFMA R16, R49.reuse, R61, R16 ;  /* 0x0000003d31107223 */ /* 0x040fe20000000010 */
[----:B------:R-:W-:Y:S01]  /*6230*/  FFMA R17, R49, R62, R17 ;  /* 0x0000003e31117223 */ /* 0x000fe20000000011 */
[C---:B------:R-:W-:Y:S01]  /*6240*/  FMUL R18, R47.reuse, R18 ;  /* 0x000000122f127220 */ /* 0x040fe20000400000 */
[C---:B------:R-:W-:Y:S01]  /*6250*/  FMUL R19, R47.reuse, R19 ;  /* 0x000000132f137220 */ /* 0x040fe20000400000 */
[--C-:B------:R-:W-:Y:S02]  /*6260*/  HADD2.F32 R66, -RZ, R68.reuse.H0_H0 ;  /* 0x20000044ff427230 */ /* 0x100fe40000004100 */
[----:B------:R-:W-:Y:S01]  /*6270*/  FMUL R3, R47, R22 ;  /* 0x000000162f037220 */ /* 0x000fe20000400000 */
[C---:B------:R-:W-:Y:S01]  /*6280*/  FFMA R18, R49.reuse, R63, R18 ;  /* 0x0000003f31127223 */ /* 0x040fe20000000012 */
[----:B------:R-:W-:Y:S02]  /*6290*/  HADD2.F32 R68, -RZ, R68.H1_H1 ;  /* 0x30000044ff447230 */ /* 0x000fe40000004100 */
[----:B------:R-:W-:Y:S01]  /*62a0*/  FFMA R19, R49, R64, R19 ;  /* 0x0000004031137223 */ /* 0x000fe20000000013 */
[----:B------:R-:W-:Y:S01]  /*62b0*/  FMUL R23, R47, R23 ;  /* 0x000000172f177220 */ /* 0x000fe20000400000 */
[C---:B------:R-:W-:Y:S01]  /*62c0*/  FFMA R0, R49.reuse, R65, R0 ;  /* 0x0000004131007223 */ /* 0x040fe20000000000 */
[C---:B------:R-:W-:Y:S01]  /*62d0*/  FFMA R2, R49.reuse, R67, R2 ;  /* 0x0000004331027223 */ /* 0x040fe20000000002 */
[--C-:B------:R-:W-:Y:S02]  /*62e0*/  HADD2.F32 R71, -RZ, R72.reuse.H0_H0 ;  /* 0x20000048ff477230 */ /* 0x100fe40000004100 */
[----:B------:R-:W-:Y:S01]  /*62f0*/  FFMA R3, R49, R66, R3 ;  /* 0x0000004231037223 */ /* 0x000fe20000000003 */
[----:B------:R-:W-:Y:S02]  /*6300*/  HADD2.F32 R72, -RZ, R72.H1_H1 ;  /* 0x30000048ff487230 */ /* 0x000fe40000004100 */
[----:B------:R-:W-:Y:S01]  /*6310*/  FMUL R22, R47, R26 ;  /* 0x0000001a2f167220 */ /* 0x000fe20000400000 */
        /* <DEDUP_REMOVED lines=18> */
[----:B------:R-:W-:Y:S01]  /*6440*/  F2FP.SATFINITE.E5M2.F32.PACK_AB_MERGE_C R94, R15, R14, RZ ;  /* 0x0000000e0f5e723e */ /* 0x000fe200048060ff */
[----:B------:R-:W-:Y:S01]  /*6450*/  FFMA R28, R49, R51, R28 ;  /* 0x00000033311c7223 */ /* 0x000fe2000000001c */
[----:B------:R-:W-:Y:S01]  /*6460*/  F2FP.SATFINITE.E5M2.F32.PACK_AB_MERGE_C R95, R19, R18, RZ ;  /* 0x00000012135f723e */ /* 0x000fe200048060ff */
[C---:B------:R-:W-:Y:S01]  /*6470*/  FFMA R29, R49.reuse, R48, R29 ;  /* 0x00000030311d7223 */ /* 0x040fe2000000001d */
[C---:B------:R-:W-:Y:S01]  /*6480*/  FFMA R30, R49.reuse, R77, R30 ;  /* 0x0000004d311e7223 */ /* 0x040fe2000000001e */
[----:B------:R-:W-:Y:S01]  /*6490*/  FFMA R35, R49, R50, R35 ;  /* 0x0000003231237223 */ /* 0x000fe20000000023 */
[----:B------:R-:W-:Y:S02]  /*64a0*/  F2FP.SATFINITE.E5M2.F32.PACK_AB_MERGE_C R94, R13, R12, R94 ;  /* 0x0000000c0d5e723e */ /* 0x000fe4000480605e */
[----:B------:R-:W-:Y:S02]  /*64b0*/  F2FP.SATFINITE.E5M2.F32.PACK_AB_MERGE_C R95, R17, R16, R95 ;  /* 0x00000010115f723e */ /* 0x000fe4000480605f */
[----:B------:R-:W-:Y:S02]  /*64c0*/  F2FP.SATFINITE.E5M2.F32.PACK_AB_MERGE_C R113, R23, R3, RZ ;  /* 0x000000031771723e */ /* 0x000fe400048060ff */
[----:B------:R-:W-:Y:S01]  /*64d0*/  F2FP.SATFINITE.E5M2.F32.PACK_AB_MERGE_C R114, R27, R22, RZ ;  /* 0x000000161b72723e */ /* 0x000fe200048060ff */
[----:B------:R1:W-:Y:S01]  /*64e0*/  STS.128 [R103+UR43+0x1200], R92 ;  /* 0x0012005c67007988 */ /* 0x0003e20008000c2b */
[----:B------:R-:W-:Y:S02]  /*64f0*/  F2FP.SATFINITE.E5M2.F32.PACK_AB_MERGE_C R116, R31, R26, RZ ;  /* 0x0000001a1f74723e */ /* 0x000fe400048060ff */
[----:B------:R-:W-:Y:S02]  /*6500*/  F2FP.SATFINITE.E5M2.F32.PACK_AB_MERGE_C R117, R35, R30, RZ ;  /* 0x0000001e2375723e */ /* 0x000fe400048060ff */
[----:B------:R-:W-:Y:S02]  /*6510*/  F2FP.SATFINITE.E5M2.F32.PACK_AB_MERGE_C R112, R2, R0, R113 ;  /* 0x000000000270723e */ /* 0x000fe40004806071 */
[----:B------:R-:W-:Y:S02]  /*6520*/  F2FP.SATFINITE.E5M2.F32.PACK_AB_MERGE_C R113, R21, R20, R114 ;  /* 0x000000141571723e */ /* 0x000fe40004806072 */
[----:B------:R-:W-:Y:S02]  /*6530*/  F2FP.SATFINITE.E5M2.F32.PACK_AB_MERGE_C R114, R25, R24, R116 ;  /* 0x000000181972723e */ /* 0x000fe40004806074 */
[----:B------:R-:W-:Y:S02]  /*6540*/  F2FP.SATFINITE.E5M2.F32.PACK_AB_MERGE_C R115, R29, R28, R117 ;  /* 0x0000001c1d73723e */ /* 0x000fe40004806075 */
[----:B------:R-:W-:Y:S03]  /*6550*/  IADD3 R116, PT, PT, R44, 0x1, RZ ;  /* 0x000000012c747810 */ /* 0x000fe60007ffe0ff */
[----:B------:R1:W-:Y:S01]  /*6560*/  STS.128 [R102+0x1010], R112 ;  /* 0x0010107066007388 */ /* 0x0003e20000000c00 */
[----:B------:R-:W-:Y:S01]  /*6570*/  @!PT LDS RZ, [RZ] ;  /* 0x00000000fffff984 */ /* 0x000fe20000000800 */
[----:B------:R-:W-:Y:S01]  /*6580*/  @!PT LDS RZ, [RZ] ;  /* 0x00000000fffff984 */ /* 0x000fe20000000800 */
[----:B------:R-:W-:Y:S01]  /*6590*/  @!PT LDS RZ, [RZ] ;  /* 0x00000000fffff984 */ /* 0x000fe20000000800 */
[----:B------:R-:W-:Y:S01]  /*65a0*/  @!PT LDS RZ, [RZ] ;  /* 0x00000000fffff984 */ /* 0x000fe20000000800 */
[----:B------:R3:W-:Y:S07]  /*65b0*/  MEMBAR.ALL.CTA ;  /* 0x0000000000007992 */ /* 0x0007ee0000008000 */
[----:B---3--:R-:W3:Y:S02]  /*65c0*/  FENCE.VIEW.ASYNC.S ;  /* 0x00000000000073c6 */ /* 0x008ee40000000000 */
[----:B---3--:R-:W-:Y:S06]  /*65d0*/  BAR.SYNC.DEFER_BLOCKING 0x1, 0x80 ;  /* 0x0042000000007b1d */ /* 0x008fec0000010000 */
[----:B------:R-:W-:Y:S05]  /*65e0*/  @P0 BRA `(.L_x_103) ;  /* 0x0000000000340947 */ /* 0x000fea0003800000 */
[----:B------:R-:W-:Y:S01]  /*65f0*/  UIADD3 UR12, UPT, UPT, UR43, 0x1200, URZ ;  /* 0x000012002b0c7890 */ /* 0x000fe2000fffe0ff */
[----:B------:R-:W-:Y:S01]  /*6600*/  R2UR UR9, R91 ;  /* 0x000000005b0972ca */ /* 0x000fe200000e0000 */
[----:B------:R-:W-:Y:S01]  /*6610*/  UIADD3 UR10, UP0, UPT, UR46, 0x680, URZ ;  /* 0x000006802e0a7890 */ /* 0x000fe2000ff1e0ff */
[----:B------:R-:W-:Y:S01]  /*6620*/  R2UR UR8, R97 ;  /* 0x00000000610872ca */ /* 0x000fe200000e0000 */
[----:B------:R-:W-:Y:S02]  /*6630*/  UMOV UR7, UR36 ;  /* 0x0000002400077c82 */ /* 0x000fe40008000000 */
[----:B------:R-:W-:Y:S01]  /*6640*/  IMAD.U32 R109, RZ, RZ, UR12 ;  /* 0x0000000cff6d7e24 */ /* 0x000fe2000f8e00ff */
[----:B------:R-:W-:Y:S04]  /*6650*/  UIADD3.X UR11, UPT, UPT, URZ, UR47, URZ, UP0, !UPT ;  /* 0x0000002fff0b7290 */ /* 0x000fe800087fe4ff */
[----:B------:R-:W-:Y:S03]  /*6660*/  R2UR UR4, R109 ;  /* 0x000000006d0472ca */ /* 0x000fe600000e0000 */
[----:B------:R-:W-:Y:S02]  /*6670*/  USHF.L.U32 UR5, UR9, 0x6, URZ ;  /* 0x0000000609057899 */ /* 0x000fe400080006ff */
[----:B------:R-:W-:Y:S09]  /*6680*/  USHF.L.U32 UR6, UR8, 0x6, URZ ;  /* 0x0000000608067899 */ /* 0x000ff200080006ff */
[----:B------:R3:W-:Y:S01]  /*6690*/  UTMASTG.3D [UR4], [UR10] ;  /* 0x000000040a0073b5 */ /* 0x0007e20008010000 */
[----:B------:R0:W-:Y:S01]  /*66a0*/  UTMACMDFLUSH ;  /* 0x00000000000079b7 */ /* 0x0001e20000000000 */
[----:B---3--:R-:W-:Y:S04]  /*66b0*/  DEPBAR.LE SB0, 0x0 ;  /* 0x000080000000791a */ /* 0x008fe80000000000 */
.L_x_103:
[----:B------:R-:W-:Y:S05]  /*66c0*/  BSYNC.RECONVERGENT B0 ;  /* 0x0000000000007941 */ /* 0x000fea0003800200 */
.L_x_102:
[----:B------:R-:W-:Y:S01]  /*66d0*/  BAR.SYNC.DEFER_BLOCKING 0x1, 0x80 ;  /* 0x0042000000007b1d */ /* 0x000fe20000010000 */
[----:B------:R-:W-:Y:S01]  /*66e0*/  ISETP.NE.AND P2, PT, R110, RZ, PT ;  /* 0x000000ff6e00720c */ /* 0x000fe20003f45270 */
[----:B------:R-:W-:Y:S01]  /*66f0*/  IMAD.IADD R91, R43, 0x1, R79 ;  /* 0x000000012b5b7824 */ /* 0x000fe200078e024f */
[----:B------:R-:W-:Y:S01]  /*6700*/  ISETP.NE.AND P0, PT, R111, 0x2, PT ;  /* 0x000000026f00780c */ /* 0x000fe20003f05270 */
[----:B------:R-:W-:Y:S01]  /*6710*/  IMAD.IADD R97, R45, 0x1, R90 ;  /* 0x000000012d617824 */ /* 0x000fe200078e025a */
[----:B------:R-:W-:Y:S02]  /*6720*/  ISETP.NE.AND P1, PT, R116, 0x4, PT ;  /* 0x000000047400780c */ /* 0x000fe40003f25270 */
[----:B------:R-:W-:Y:S02]  /*6730*/  SEL R0, RZ, 0x1, P0 ;  /* 0x00000001ff007807 */ /* 0x000fe40000000000 */
[----:B------:R-:W-:Y:S02]  /*6740*/  SEL R3, RZ, 0x1, P1 ;  /* 0x00000001ff037807 */ /* 0x000fe40000800000 */
[----:B------:R-:W-:Y:S02]  /*6750*/  LOP3.LUT R107, R107, R0, RZ, 0x3c, !PT ;  /* 0x000000006b6b7212 */ /* 0x000fe400078e3cff */
[----:B------:R-:W-:Y:S02]  /*6760*/  LOP3.LUT R108, R108, R3, RZ, 0x3c, !PT ;  /* 0x000000036c6c7212 */ /* 0x000fe400078e3cff */
[----:B------:R-:W-:Y:S02]  /*6770*/  @P2 R2UR UR36, R105 ;  /* 0x00000000692422ca */ /* 0x000fe400000e0000 */
[----:B------:R-:W-:Y:S02]  /*6780*/  SEL R111, R111, RZ, P0 ;  /* 0x000000ff6f6f7207 */ /* 0x000fe40000000000 */
[----:B------:R-:W-:Y:S01]  /*6790*/  SEL R44, R116, RZ, P1 ;  /* 0x000000ff742c7207 */ /* 0x000fe20000800000 */
[----:B------:R-:W-:Y:S10]  /*67a0*/  @P2 BRA `(.L_x_104) ;  /* 0xffffffe400842947 */ /* 0x000ff4000383ffff */
[----:B------:R-:W-:Y:S05]  /*67b0*/  EXIT ;  /* 0x000000000000794d */ /* 0x000fea0003800000 */
.L_x_20:
[----:B--2---:R2:W1:Y:S02]  /*67c0*/  SYNCS.PHASECHK.TRANS64.TRYWAIT P0, [R3+URZ+0x160], R2 ;  /* 0x00016002030075a7 */ /* 0x00446400080011ff */
[----:B-1----:R-:W-:Y:S05]  /*67d0*/  @!P0 NANOSLEEP.SYNCS 0x989680 ;  /* 0x009896800000895d */ /* 0x002fea0003900000 */
[----:B------:R-:W1:Y:S02]  /*67e0*/  @!P0 SYNCS.PHASECHK.TRANS64 P0, [R3+URZ+0x160], R2 ;  /* 0x00016002030085a7 */ /* 0x000e6400080010ff */
[----:B-1----:R-:W-:Y:S05]  /*67f0*/  @!P0 BRA `(.L_x_20) ;  /* 0xfffffffc00f08947 */ /* 0x002fea000383ffff */
[----:B------:R-:W-:Y:S05]  /*6800*/  BRA `(.L_x_105) ;  /* 0xffffffac00b07947 */ /* 0x000fea000383ffff */
.L_x_23:
[----:B-1----:R-:W-:-:S07]  /*6810*/  MOV R2, UR33 ;  /* 0x0000002100027c02 */ /* 0x002fce0008000f00 */
.L_x_106:
[----:B-1----:R1:W2:Y:S02]  /*6820*/  SYNCS.PHASECHK.TRANS64.TRYWAIT P0, [R2+URZ+0x68], R5 ;  /* 0x00006805020075a7 */ /* 0x0022a400080011ff */
[----:B--2---:R-:W-:Y:S05]  /*6830*/  @!P0 NANOSLEEP.SYNCS 0x989680 ;  /* 0x009896800000895d */ /* 0x004fea0003900000 */
[----:B------:R-:W2:Y:S02]  /*6840*/  @!P0 SYNCS.PHASECHK.TRANS64 P0, [R2+URZ+0x68], R5 ;  /* 0x00006805020085a7 */ /* 0x000ea400080010ff */
[----:B--2---:R-:W-:Y:S05]  /*6850*/  @!P0 BRA `(.L_x_106) ;  /* 0xfffffffc00f08947 */ /* 0x004fea000383ffff */
[----:B------:R-:W-:Y:S05]  /*6860*/  BRA `(.L_x_22) ;  /* 0xffffffb000007947 */ /* 0x000fea000383ffff */
.L_x_29:
[----:B-1----:R-:W-:-:S07]  /*6870*/  MOV R2, UR17 ;  /* 0x0000001100027c02 */ /* 0x002fce0008000f00 */
.L_x_107:
[----:B-1----:R1:W2:Y:S02]  /*6880*/  SYNCS.PHASECHK.TRANS64.TRYWAIT P0, [R2+URZ+0x68], R5 ;  /* 0x00006805020075a7 */ /* 0x0022a400080011ff */
[----:B--2---:R-:W-:Y:S05]  /*6890*/  @!P0 NANOSLEEP.SYNCS 0x989680 ;  /* 0x009896800000895d */ /* 0x004fea0003900000 */
[----:B------:R-:W2:Y:S02]  /*68a0*/  @!P0 SYNCS.PHASECHK.TRANS64 P0, [R2+URZ+0x68], R5 ;  /* 0x00006805020085a7 */ /* 0x000ea400080010ff */
[----:B--2---:R-:W-:Y:S05]  /*68b0*/  @!P0 BRA `(.L_x_107) ;  /* 0xfffffffc00f08947 */ /* 0x004fea000383ffff */
[----:B------:R-:W-:Y:S05]  /*68c0*/  BRA `(.L_x_28) ;  /* 0xffffffb000a47947 */ /* 0x000fea000383ffff */
.L_x_33:
[----:B-1----:R1:W2:Y:S02]  /*68d0*/  SYNCS.PHASECHK.TRANS64.TRYWAIT P0, [R2+URZ+0xf0], R3 ;  /* 0x0000f003020075a7 */ /* 0x0022a400080011ff */
[----:B--2---:R-:W-:Y:S05]  /*68e0*/  @!P0 NANOSLEEP.SYNCS 0x989680 ;  /* 0x009896800000895d */ /* 0x004fea0003900000 */
[----:B------:R-:W2:Y:S02]  /*68f0*/  @!P0 SYNCS.PHASECHK.TRANS64 P0, [R2+URZ+0xf0], R3 ;  /* 0x0000f003020085a7 */ /* 0x000ea400080010ff */
[----:B--2---:R-:W-:Y:S05]  /*6900*/  @!P0 BRA `(.L_x_33) ;  /* 0xfffffffc00f08947 */ /* 0x004fea000383ffff */
[----:B------:R-:W-:Y:S05]  /*6910*/  BRA `(.L_x_108) ;  /* 0xffffffb400307947 */ /* 0x000fea000383ffff */
.L_x_37:
[----:B----4-:R-:W-:-:S07]  /*6920*/  MOV R0, UR5 ;  /* 0x0000000500007c02 */ /* 0x010fce0008000f00 */
.L_x_109:
[----:B-1----:R1:W2:Y:S02]  /*6930*/  SYNCS.PHASECHK.TRANS64.TRYWAIT P0, [R0+URZ], R3 ;  /* 0x00000003000075a7 */ /* 0x0022a400080011ff */
[----:B--2---:R-:W-:Y:S05]  /*6940*/  @!P0 NANOSLEEP.SYNCS 0x989680 ;  /* 0x009896800000895d */ /* 0x004fea0003900000 */
[----:B------:R-:W2:Y:S02]  /*6950*/  @!P0 SYNCS.PHASECHK.TRANS64 P0, [R0+URZ], R3 ;  /* 0x00000003000085a7 */ /* 0x000ea400080010ff */
[----:B--2---:R-:W-:Y:S05]  /*6960*/  @!P0 BRA `(.L_x_109) ;  /* 0xfffffffc00f08947 */ /* 0x004fea000383ffff */
[----:B------:R-:W-:Y:S05]  /*6970*/  BRA `(.L_x_110) ;  /* 0xffffffb800a07947 */ /* 0x000fea000383ffff */
.L_x_38:
[----:B----4-:R-:W-:-:S07]  /*6980*/  MOV R0, UR5 ;  /* 0x0000000500007c02 */ /* 0x010fce0008000f00 */
.L_x_111:
[----:B-1----:R1:W2:Y:S02]  /*6990*/  SYNCS.PHASECHK.TRANS64.TRYWAIT P0, [R0+URZ], R3 ;  /* 0x00000003000075a7 */ /* 0x0022a400080011ff */
[----:B--2---:R-:W-:Y:S05]  /*69a0*/  @!P0 NANOSLEEP.SYNCS 0x989680 ;  /* 0x009896800000895d */ /* 0x004fea0003900000 */
[----:B------:R-:W2:Y:S02]  /*69b0*/  @!P0 SYNCS.PHASECHK.TRANS64 P0, [R0+URZ], R3 ;  /* 0x00000003000085a7 */ /* 0x000ea400080010ff */
[----:B--2---:R-:W-:Y:S05]  /*69c0*/  @!P0 BRA `(.L_x_111) ;  /* 0xfffffffc00f08947 */ /* 0x004fea000383ffff */
[----:B------:R-:W-:Y:S05]  /*69d0*/  BRA `(.L_x_112) ;  /* 0xffffffb800ac7947 */ /* 0x000fea000383ffff */
.L_x_39:
[----:B----4-:R-:W-:-:S07]  /*69e0*/  MOV R0, UR5 ;  /* 0x0000000500007c02 */ /* 0x010fce0008000f00 */
.L_x_113:
[----:B-1----:R1:W2:Y:S02]  /*69f0*/  SYNCS.PHASECHK.TRANS64.TRYWAIT P0, [R0+URZ], R3 ;  /* 0x00000003000075a7 */ /* 0x0022a400080011ff */
[----:B--2---:R-:W-:Y:S05]  /*6a00*/  @!P0 NANOSLEEP.SYNCS 0x989680 ;  /* 0x009896800000895d */ /* 0x004fea0003900000 */
[----:B------:R-:W2:Y:S02]  /*6a10*/  @!P0 SYNCS.PHASECHK.TRANS64 P0, [R0+URZ], R3 ;  /* 0x00000003000085a7 */ /* 0x000ea400080010ff */
[----:B--2---:R-:W-:Y:S05]  /*6a20*/  @!P0 BRA `(.L_x_113) ;  /* 0xfffffffc00f08947 */ /* 0x004fea000383ffff */
[----:B------:R-:W-:Y:S05]  /*6a30*/  BRA `(.L_x_114) ;  /* 0xffffffb800b87947 */ /* 0x000fea000383ffff */
.L_x_40:
[----:B----4-:R-:W-:-:S07]  /*6a40*/  MOV R0, UR5 ;  /* 0x0000000500007c02 */ /* 0x010fce0008000f00 */
.L_x_115:
[----:B-1----:R1:W2:Y:S02]  /*6a50*/  SYNCS.PHASECHK.TRANS64.TRYWAIT P0, [R0+URZ], R3 ;  /* 0x00000003000075a7 */ /* 0x0022a400080011ff */
[----:B--2---:R-:W-:Y:S05]  /*6a60*/  @!P0 NANOSLEEP.SYNCS 0x989680 ;  /* 0x009896800000895d */ /* 0x004fea0003900000 */
[----:B------:R-:W2:Y:S02]  /*6a70*/  @!P0 SYNCS.PHASECHK.TRANS64 P0, [R0+URZ], R3 ;  /* 0x00000003000085a7 */ /* 0x000ea400080010ff */
[----:B--2---:R-:W-:Y:S05]  /*6a80*/  @!P0 BRA `(.L_x_115) ;  /* 0xfffffffc00f08947 */ /* 0x004fea000383ffff */
[----:B------:R-:W-:Y:S05]  /*6a90*/  BRA `(.L_x_116) ;  /* 0xffffffb800c47947 */ /* 0x000fea000383ffff */
.L_x_41:
[----:B----4-:R-:W-:-:S07]  /*6aa0*/  MOV R0, UR5 ;  /* 0x0000000500007c02 */ /* 0x010fce0008000f00 */
.L_x_117:
[----:B-1----:R1:W2:Y:S02]  /*6ab0*/  SYNCS.PHASECHK.TRANS64.TRYWAIT P0, [R0+URZ], R3 ;  /* 0x00000003000075a7 */ /* 0x0022a400080011ff */
[----:B--2---:R-:W-:Y:S05]  /*6ac0*/  @!P0 NANOSLEEP.SYNCS 0x989680 ;  /* 0x009896800000895d */ /* 0x004fea0003900000 */
[----:B------:R-:W2:Y:S02]  /*6ad0*/  @!P0 SYNCS.PHASECHK.TRANS64 P0, [R0+URZ], R3 ;  /* 0x00000003000085a7 */ /* 0x000ea400080010ff */
[----:B--2---:R-:W-:Y:S05]  /*6ae0*/  @!P0 BRA `(.L_x_117) ;  /* 0xfffffffc00f08947 */ /* 0x004fea000383ffff */
[----:B------:R-:W-:Y:S05]  /*6af0*/  BRA `(.L_x_118) ;  /* 0xffffffb800d07947 */ /* 0x000fea000383ffff */
.L_x_42:
[----:B----4-:R-:W-:-:S07]  /*6b00*/  MOV R0, UR5 ;  /* 0x0000000500007c02 */ /* 0x010fce0008000f00 */
.L_x_119:
[----:B-1----:R1:W2:Y:S02]  /*6b10*/  SYNCS.PHASECHK.TRANS64.TRYWAIT P0, [R0+URZ], R3 ;  /* 0x00000003000075a7 */ /* 0x0022a400080011ff */
[----:B--2---:R-:W-:Y:S05]  /*6b20*/  @!P0 NANOSLEEP.SYNCS 0x989680 ;  /* 0x009896800000895d */ /* 0x004fea0003900000 */
[----:B------:R-:W2:Y:S02]  /*6b30*/  @!P0 SYNCS.PHASECHK.TRANS64 P0, [R0+URZ], R3 ;  /* 0x00000003000085a7 */ /* 0x000ea400080010ff */
[----:B--2---:R-:W-:Y:S05]  /*6b40*/  @!P0 BRA `(.L_x_119) ;  /* 0xfffffffc00f08947 */ /* 0x004fea000383ffff */
[----:B------:R-:W-:Y:S05]  /*6b50*/  BRA `(.L_x_120) ;  /* 0xffffffb800dc7947 */ /* 0x000fea000383ffff */
.L_x_43:
[----:B----4-:R-:W-:-:S07]  /*6b60*/  MOV R0, UR5 ;  /* 0x0000000500007c02 */ /* 0x010fce0008000f00 */
.L_x_121:
[----:B-1----:R1:W2:Y:S02]  /*6b70*/  SYNCS.PHASECHK.TRANS64.TRYWAIT P0, [R0+URZ], R3 ;  /* 0x00000003000075a7 */ /* 0x0022a400080011ff */
[----:B--2---:R-:W-:Y:S05]  /*6b80*/  @!P0 NANOSLEEP.SYNCS 0x989680 ;  /* 0x009896800000895d */ /* 0x004fea0003900000 */
[----:B------:R-:W2:Y:S02]  /*6b90*/  @!P0 SYNCS.PHASECHK.TRANS64 P0, [R0+URZ], R3 ;  /* 0x00000003000085a7 */ /* 0x000ea400080010ff */
[----:B--2---:R-:W-:Y:S05]  /*6ba0*/  @!P0 BRA `(.L_x_121) ;  /* 0xfffffffc00f08947 */ /* 0x004fea000383ffff */
[----:B------:R-:W-:Y:S05]  /*6bb0*/  BRA `(.L_x_122) ;  /* 0xffffffb800e87947 */ /* 0x000fea000383ffff */
.L_x_44:
[----:B----4-:R-:W-:-:S07]  /*6bc0*/  MOV R0, UR5 ;  /* 0x0000000500007c02 */ /* 0x010fce0008000f00 */
.L_x_123:
[----:B-1----:R1:W2:Y:S02]  /*6bd0*/  SYNCS.PHASECHK.TRANS64.TRYWAIT P0, [R0+URZ], R3 ;  /* 0x00000003000075a7 */ /* 0x0022a400080011ff */
[----:B--2---:R-:W-:Y:S05]  /*6be0*/  @!P0 NANOSLEEP.SYNCS 0x989680 ;  /* 0x009896800000895d */ /* 0x004fea0003900000 */
[----:B------:R-:W2:Y:S02]  /*6bf0*/  @!P0 SYNCS.PHASECHK.TRANS64 P0, [R0+URZ], R3 ;  /* 0x00000003000085a7 */ /* 0x000ea400080010ff */
[----:B--2---:R-:W-:Y:S05]  /*6c00*/  @!P0 BRA `(.L_x_123) ;  /* 0xfffffffc00f08947 */ /* 0x004fea000383ffff */
[----:B------:R-:W-:Y:S05]  /*6c10*/  BRA `(.L_x_124) ;  /* 0xffffffb800f47947 */ /* 0x000fea000383ffff */
.L_x_45:
[----:B----4-:R-:W-:-:S07]  /*6c20*/  MOV R0, UR5 ;  /* 0x0000000500007c02 */ /* 0x010fce0008000f00 */
.L_x_125:
[----:B-1----:R1:W2:Y:S02]  /*6c30*/  SYNCS.PHASECHK.TRANS64.TRYWAIT P0, [R0+URZ], R3 ;  /* 0x00000003000075a7 */ /* 0x0022a400080011ff */
[----:B--2---:R-:W-:Y:S05]  /*6c40*/  @!P0 NANOSLEEP.SYNCS 0x989680 ;  /* 0x009896800000895d */ /* 0x004fea0003900000 */
[----:B------:R-:W2:Y:S02]  /*6c50*/  @!P0 SYNCS.PHASECHK.TRANS64 P0, [R0+URZ], R3 ;  /* 0x00000003000085a7 */ /* 0x000ea400080010ff */
[----:B--2---:R-:W-:Y:S05]  /*6c60*/  @!P0 BRA `(.L_x_125) ;  /* 0xfffffffc00f08947 */ /* 0x004fea000383ffff */
[----:B------:R-:W-:Y:S05]  /*6c70*/  BRA `(.L_x_126) ;  /* 0xffffffbc00007947 */ /* 0x000fea000383ffff */
.L_x_46:
[----:B----4-:R-:W-:-:S07]  /*6c80*/  MOV R0, UR5 ;  /* 0x0000000500007c02 */ /* 0x010fce0008000f00 */
.L_x_127:
[----:B-1----:R1:W2:Y:S02]  /*6c90*/  SYNCS.PHASECHK.TRANS64.TRYWAIT P0, [R0+URZ], R3 ;  /* 0x00000003000075a7 */ /* 0x0022a400080011ff */
[----:B--2---:R-:W-:Y:S05]  /*6ca0*/  @!P0 NANOSLEEP.SYNCS 0x989680 ;  /* 0x009896800000895d */ /* 0x004fea0003900000 */
[----:B------:R-:W2:Y:S02]  /*6cb0*/  @!P0 SYNCS.PHASECHK.TRANS64 P0, [R0+URZ], R3 ;  /* 0x00000003000085a7 */ /* 0x000ea400080010ff */
[----:B--2---:R-:W-:Y:S05]  /*6cc0*/  @!P0 BRA `(.L_x_127) ;  /* 0xfffffffc00f08947 */ /* 0x004fea000383ffff */
[----:B------:R-:W-:Y:S05]  /*6cd0*/  BRA `(.L_x_128) ;  /* 0xffffffbc000c7947 */ /* 0x000fea000383ffff */
.L_x_47:
[----:B----4-:R-:W-:-:S07]  /*6ce0*/  MOV R0, UR5 ;  /* 0x0000000500007c02 */ /* 0x010fce0008000f00 */
.L_x_129:
[----:B-1----:R1:W2:Y:S02]  /*6cf0*/  SYNCS.PHASECHK.TRANS64.TRYWAIT P0, [R0+URZ], R3 ;  /* 0x00000003000075a7 */ /* 0x0022a400080011ff */
[----:B--2---:R-:W-:Y:S05]  /*6d00*/  @!P0 NANOSLEEP.SYNCS 0x989680 ;  /* 0x009896800000895d */ /* 0x004fea0003900000 */
[----:B------:R-:W2:Y:S02]  /*6d10*/  @!P0 SYNCS.PHASECHK.TRANS64 P0, [R0+URZ], R3 ;  /* 0x00000003000085a7 */ /* 0x000ea400080010ff */
[----:B--2---:R-:W-:Y:S05]  /*6d20*/  @!P0 BRA `(.L_x_129) ;  /* 0xfffffffc00f08947 */ /* 0x004fea000383ffff */
[----:B------:R-:W-:Y:S05]  /*6d30*/  BRA `(.L_x_130) ;  /* 0xffffffbc00187947 */ /* 0x000fea000383ffff */
.L_x_48:
[----:B----4-:R-:W-:-:S07]  /*6d40*/  MOV R0, UR5 ;  /* 0x0000000500007c02 */ /* 0x010fce0008000f00 */
.L_x_131:
[----:B-1----:R1:W2:Y:S02]  /*6d50*/  SYNCS.PHASECHK.TRANS64.TRYWAIT P0, [R0+URZ], R3 ;  /* 0x00000003000075a7 */ /* 0x0022a400080011ff */
[----:B--2---:R-:W-:Y:S05]  /*6d60*/  @!P0 NANOSLEEP.SYNCS 0x989680 ;  /* 0x009896800000895d */ /* 0x004fea0003900000 */
[----:B------:R-:W2:Y:S02]  /*6d70*/  @!P0 SYNCS.PHASECHK.TRANS64 P0, [R0+URZ], R3 ;  /* 0x00000003000085a7 */ /* 0x000ea400080010ff */
[----:B--2---:R-:W-:Y:S05]  /*6d80*/  @!P0 BRA `(.L_x_131) ;  /* 0xfffffffc00f08947 */ /* 0x004fea000383ffff */
[----:B------:R-:W-:Y:S05]  /*6d90*/  BRA `(.L_x_132) ;  /* 0xffffffbc00247947 */ /* 0x000fea000383ffff */
.L_x_51:
[----:B-1----:R1:W2:Y:S02]  /*6da0*/  SYNCS.PHASECHK.TRANS64.TRYWAIT P0, [R0+URZ+0x150], R5 ;  /* 0x00015005000075a7 */ /* 0x0022a400080011ff */
[----:B--2---:R-:W-:Y:S05]  /*6db0*/  @!P0 NANOSLEEP.SYNCS 0x989680 ;  /* 0x009896800000895d */ /* 0x004fea0003900000 */
[----:B------:R-:W2:Y:S02]  /*6dc0*/  @!P0 SYNCS.PHASECHK.TRANS64 P0, [R0+URZ+0x150], R5 ;  /* 0x00015005000085a7 */ /* 0x000ea400080010ff */
[----:B--2---:R-:W-:Y:S05]  /*6dd0*/  @!P0 BRA `(.L_x_51) ;  /* 0xfffffffc00f08947 */ /* 0x004fea000383ffff */
[----:B------:R-:W-:Y:S05]  /*6de0*/  BRA `(.L_x_133) ;  /* 0xffffffbc00807947 */ /* 0x000fea000383ffff */
.L_x_52:
[----:B------:R-:W-:-:S07]  /*6df0*/  MOV R0, UR5 ;  /* 0x0000000500007c02 */ /* 0x000fce0008000f00 */
.L_x_134:
[----:B-1----:R1:W2:Y:S02]  /*6e00*/  SYNCS.PHASECHK.TRANS64.TRYWAIT P0, [R0+URZ+0x100], R5 ;  /* 0x00010005000075a7 */ /* 0x0022a400080011ff */
[----:B--2---:R-:W-:Y:S05]  /*6e10*/  @!P0 NANOSLEEP.SYNCS 0x989680 ;  /* 0x009896800000895d */ /* 0x004fea0003900000 */
[----:B------:R-:W2:Y:S02]  /*6e20*/  @!P0 SYNCS.PHASECHK.TRANS64 P0, [R0+URZ+0x100], R5 ;  /* 0x00010005000085a7 */ /* 0x000ea400080010ff */
[----:B--2---:R-:W-:Y:S05]  /*6e30*/  @!P0 BRA `(.L_x_134) ;  /* 0xfffffffc00f08947 */ /* 0x004fea000383ffff */
[----:B------:R-:W-:Y:S05]  /*6e40*/  BRA `(.L_x_135) ;  /* 0xffffffbc00907947 */ /* 0x000fea000383ffff */
.L_x_53:
[----:B-1----:R1:W2:Y:S02]  /*6e50*/  SYNCS.PHASECHK.TRANS64.TRYWAIT P1, [R0+URZ+0xf0], R5 ;  /* 0x0000f005000075a7 */ /* 0x0022a400080211ff */
[----:B--2---:R-:W-:Y:S05]  /*6e60*/  @!P1 NANOSLEEP.SYNCS 0x989680 ;  /* 0x009896800000995d */ /* 0x004fea0003900000 */
[----:B------:R-:W2:Y:S02]  /*6e70*/  @!P1 SYNCS.PHASECHK.TRANS64 P1, [R0+URZ+0xf0], R5 ;  /* 0x0000f005000095a7 */ /* 0x000ea400080210ff */
[----:B--2---:R-:W-:Y:S05]  /*6e80*/  @!P1 BRA `(.L_x_53) ;  /* 0xfffffffc00f09947 */ /* 0x004fea000383ffff */
[----:B------:R-:W-:Y:S05]  /*6e90*/  BRA `(.L_x_136) ;  /* 0xffffffbc00c07947 */ /* 0x000fea000383ffff */
.L_x_56:
[----:B------:R-:W-:-:S07]  /*6ea0*/  MOV R0, UR5 ;  /* 0x0000000500007c02 */ /* 0x000fce0008000f00 */
.L_x_137:
[----:B-1----:R1:W2:Y:S02]  /*6eb0*/  SYNCS.PHASECHK.TRANS64.TRYWAIT P0, [R0+URZ+0x100], R3 ;  /* 0x00010003000075a7 */ /* 0x0022a400080011ff */
[----:B--2---:R-:W-:Y:S05]  /*6ec0*/  @!P0 NANOSLEEP.SYNCS 0x989680 ;  /* 0x009896800000895d */ /* 0x004fea0003900000 */
[----:B------:R-:W2:Y:S02]  /*6ed0*/  @!P0 SYNCS.PHASECHK.TRANS64 P0, [R0+URZ+0x100], R3 ;  /* 0x00010003000085a7 */ /* 0x000ea400080010ff */
[----:B--2---:R-:W-:Y:S05]  /*6ee0*/  @!P0 BRA `(.L_x_137) ;  /* 0xfffffffc00f08947 */ /* 0x004fea000383ffff */
[----:B------:R-:W-:Y:S05]  /*6ef0*/  BRA `(.L_x_55) ;  /* 0xffffffc000147947 */ /* 0x000fea000383ffff */
.L_x_63:
[----:B-1----:R1:W2:Y:S02]  /*6f00*/  SYNCS.PHASECHK.TRANS64.TRYWAIT P1, [R0+URZ+0xf0], R5 ;  /* 0x0000f005000075a7 */ /* 0x0022a400080211ff */
[----:B--2---:R-:W-:Y:S05]  /*6f10*/  @!P1 NANOSLEEP.SYNCS 0x989680 ;  /* 0x009896800000995d */ /* 0x004fea0003900000 */
[----:B------:R-:W2:Y:S02]  /*6f20*/  @!P1 SYNCS.PHASECHK.TRANS64 P1, [R0+URZ+0xf0], R5 ;  /* 0x0000f005000095a7 */ /* 0x000ea400080210ff */
[----:B--2---:R-:W-:Y:S05]  /*6f30*/  @!P1 BRA `(.L_x_63) ;  /* 0xfffffffc00f09947 */ /* 0x004fea000383ffff */
[----:B------:R-:W-:Y:S05]  /*6f40*/  BRA `(.L_x_138) ;  /* 0xffffffc400847947 */ /* 0x000fea000383ffff */
.L_x_64:
[----:B------:R-:W-:-:S07]  /*6f50*/  MOV R3, UR7 ;  /* 0x0000000700037c02 */ /* 0x000fce0008000f00 */
.L_x_139:
[----:B-1----:R1:W2:Y:S02]  /*6f60*/  SYNCS.PHASECHK.TRANS64.TRYWAIT P0, [R3+URZ+0x130], R0 ;  /* 0x00013000030075a7 */ /* 0x0022a400080011ff */
[----:B--2---:R-:W-:Y:S05]  /*6f70*/  @!P0 NANOSLEEP.SYNCS 0x989680 ;  /* 0x009896800000895d */ /* 0x004fea0003900000 */
[----:B------:R-:W2:Y:S02]  /*6f80*/  @!P0 SYNCS.PHASECHK.TRANS64 P0, [R3+URZ+0x130], R0 ;  /* 0x00013000030085a7 */ /* 0x000ea400080010ff */
[----:B--2---:R-:W-:Y:S05]  /*6f90*/  @!P0 BRA `(.L_x_139) ;  /* 0xfffffffc00f08947 */ /* 0x004fea000383ffff */
[----:B------:R-:W-:Y:S05]  /*6fa0*/  BRA `(.L_x_140) ;  /* 0xffffffc400d47947 */ /* 0x000fea000383ffff */
.L_x_67:
[----:B------:R-:W-:Y:S07]  /*6fb0*/  MOV R0, UR6 ;  /* 0x0000000600007c02 */ /* 0x000fee0008000f00 */
.L_x_141:
[----:B-1----:R1:W2:Y:S02]  /*6fc0*/  SYNCS.PHASECHK.TRANS64.TRYWAIT P0, [R0+URZ], R3 ;  /* 0x00000003000075a7 */ /* 0x0022a400080011ff */
[----:B--2---:R-:W-:Y:S05]  /*6fd0*/  @!P0 NANOSLEEP.SYNCS 0x989680 ;  /* 0x009896800000895d */ /* 0x004fea0003900000 */
[----:B------:R-:W2:Y:S02]  /*6fe0*/  @!P0 SYNCS.PHASECHK.TRANS64 P0, [R0+URZ], R3 ;  /* 0x00000003000085a7 */ /* 0x000ea400080010ff */
[----:B--2---:R-:W-:Y:S05]  /*6ff0*/  @!P0 BRA `(.L_x_141) ;  /* 0xfffffffc00f08947 */ /* 0x004fea000383ffff */
[----:B------:R-:W-:Y:S05]  /*7000*/  BRA `(.L_x_66) ;  /* 0xffffffc400f07947 */ /* 0x000fea000383ffff */
.L_x_70:
[----:B------:R-:W-:-:S07]  /*7010*/  MOV R0, UR6 ;  /* 0x0000000600007c02 */ /* 0x000fce0008000f00 */
.L_x_142:
[----:B--2---:R2:W4:Y:S02]  /*7020*/  SYNCS.PHASECHK.TRANS64.TRYWAIT P0, [R0+URZ], R3 ;  /* 0x00000003000075a7 */ /* 0x00452400080011ff */
[----:B----4-:R-:W-:Y:S05]  /*7030*/  @!P0 NANOSLEEP.SYNCS 0x989680 ;  /* 0x009896800000895d */ /* 0x010fea0003900000 */
[----:B------:R-:W4:Y:S02]  /*7040*/  @!P0 SYNCS.PHASECHK.TRANS64 P0, [R0+URZ], R3 ;  /* 0x00000003000085a7 */ /* 0x000f2400080010ff */
[----:B----4-:R-:W-:Y:S05]  /*7050*/  @!P0 BRA `(.L_x_142) ;  /* 0xfffffffc00f08947 */ /* 0x010fea000383ffff */
[----:B------:R-:W-:Y:S05]  /*7060*/  BRA `(.L_x_143) ;  /* 0xffffffc800cc7947 */ /* 0x000fea000383ffff */
.L_x_71:
[----:B------:R-:W-:-:S07]  /*7070*/  MOV R0, UR6 ;  /* 0x0000000600007c02 */ /* 0x000fce0008000f00 */
.L_x_144:
[----:B-1----:R1:W2:Y:S02]  /*7080*/  SYNCS.PHASECHK.TRANS64.TRYWAIT P0, [R0+URZ], R3 ;  /* 0x00000003000075a7 */ /* 0x0022a400080011ff */
[----:B--2---:R-:W-:Y:S05]  /*7090*/  @!P0 NANOSLEEP.SYNCS 0x989680 ;  /* 0x009896800000895d */ /* 0x004fea0003900000 */
[----:B------:R-:W2:Y:S02]  /*70a0*/  @!P0 SYNCS.PHASECHK.TRANS64 P0, [R0+URZ], R3 ;  /* 0x00000003000085a7 */ /* 0x000ea400080010ff */
[----:B--2---:R-:W-:Y:S05]  /*70b0*/  @!P0 BRA `(.L_x_144) ;  /* 0xfffffffc00f08947 */ /* 0x004fea000383ffff */
[----:B------:R-:W-:Y:S05]  /*70c0*/  BRA `(.L_x_145) ;  /* 0xffffffc800d87947 */ /* 0x000fea000383ffff */
.L_x_72:
[----:B------:R-:W-:-:S07]  /*70d0*/  MOV R0, UR6 ;  /* 0x0000000600007c02 */ /* 0x000fce0008000f00 */
.L_x_146:
[----:B-1----:R1:W2:Y:S02]  /*70e0*/  SYNCS.PHASECHK.TRANS64.TRYWAIT P0, [R0+URZ], R3 ;  /* 0x00000003000075a7 */ /* 0x0022a400080011ff */
[----:B--2---:R-:W-:Y:S05]  /*70f0*/  @!P0 NANOSLEEP.SYNCS 0x989680 ;  /* 0x009896800000895d */ /* 0x004fea0003900000 */
[----:B------:R-:W2:Y:S02]  /*7100*/  @!P0 SYNCS.PHASECHK.TRANS64 P0, [R0+URZ], R3 ;  /* 0x00000003000085a7 */ /* 0x000ea400080010ff */
[----:B--2---:R-:W-:Y:S05]  /*7110*/  @!P0 BRA `(.L_x_146) ;  /* 0xfffffffc00f08947 */ /* 0x004fea000383ffff */
[----:B------:R-:W-:Y:S05]  /*7120*/  BRA `(.L_x_147) ;  /* 0xffffffc800e47947 */ /* 0x000fea000383ffff */
.L_x_73:
[----:B------:R-:W-:-:S07]  /*7130*/  MOV R0, UR7 ;  /* 0x0000000700007c02 */ /* 0x000fce0008000f00 */
.L_x_148:
[----:B-1----:R1:W2:Y:S02]  /*7140*/  SYNCS.PHASECHK.TRANS64.TRYWAIT P0, [R0+URZ], R3 ;  /* 0x00000003000075a7 */ /* 0x0022a400080011ff */
[----:B--2---:R-:W-:Y:S05]  /*7150*/  @!P0 NANOSLEEP.SYNCS 0x989680 ;  /* 0x009896800000895d */ /* 0x004fea0003900000 */
[----:B------:R-:W2:Y:S02]  /*7160*/  @!P0 SYNCS.PHASECHK.TRANS64 P0, [R0+URZ], R3 ;  /* 0x00000003000085a7 */ /* 0x000ea400080010ff */
[----:B--2---:R-:W-:Y:S05]  /*7170*/  @!P0 BRA `(.L_x_148) ;  /* 0xfffffffc00f08947 */ /* 0x004fea000383ffff */
[----:B------:R-:W-:Y:S05]  /*7180*/  BRA `(.L_x_149) ;  /* 0xffffffc800f07947 */ /* 0x000fea000383ffff */
.L_x_78:
[----:B---3--:R3:W1:Y:S02]  /*7190*/  SYNCS.PHASECHK.TRANS64.TRYWAIT P0, [R0+URZ+0xf0], R3 ;  /* 0x0000f003000075a7 */ /* 0x00866400080011ff */
[----:B-1----:R-:W-:Y:S05]  /*71a0*/  @!P0 NANOSLEEP.SYNCS 0x989680 ;  /* 0x009896800000895d */ /* 0x002fea0003900000 */
[----:B------:R-:W1:Y:S02]  /*71b0*/  @!P0 SYNCS.PHASECHK.TRANS64 P0, [R0+URZ+0xf0], R3 ;  /* 0x0000f003000085a7 */ /* 0x000e6400080010ff */
[----:B-1----:R-:W-:Y:S05]  /*71c0*/  @!P0 BRA `(.L_x_78) ;  /* 0xfffffffc00f08947 */ /* 0x002fea000383ffff */
[----:B------:R-:W-:Y:S05]  /*71d0*/  BRA `(.L_x_150) ;  /* 0xffffffcc00ec7947 */ /* 0x000fea000383ffff */
.L_x_81:
[----:B------:R-:W-:Y:S07]  /*71e0*/  MOV R0, UR6 ;  /* 0x0000000600007c02 */ /* 0x000fee0008000f00 */
.L_x_151:
[----:B-1----:R1:W3:Y:S02]  /*71f0*/  SYNCS.PHASECHK.TRANS64.TRYWAIT P0, [R0+URZ+0xe8], R3 ;  /* 0x0000e803000075a7 */ /* 0x0022e400080011ff */
[----:B---3--:R-:W-:Y:S05]  /*7200*/  @!P0 NANOSLEEP.SYNCS 0x989680 ;  /* 0x009896800000895d */ /* 0x008fea0003900000 */
[----:B------:R-:W3:Y:S02]  /*7210*/  @!P0 SYNCS.PHASECHK.TRANS64 P0, [R0+URZ+0xe8], R3 ;  /* 0x0000e803000085a7 */ /* 0x000ee400080010ff */
[----:B---3--:R-:W-:Y:S05]  /*7220*/  @!P0 BRA `(.L_x_151) ;  /* 0xfffffffc00f08947 */ /* 0x008fea000383ffff */
[----:B------:R-:W-:Y:S05]  /*7230*/  BRA `(.L_x_80) ;  /* 0xffffffd000d87947 */ /* 0x000fea000383ffff */
.L_x_84:
[----:B------:R-:W-:Y:S07]  /*7240*/  MOV R3, UR6 ;  /* 0x0000000600037c02 */ /* 0x000fee0008000f00 */
.L_x_152:
[----:B-1----:R1:W2:Y:S02]  /*7250*/  SYNCS.PHASECHK.TRANS64.TRYWAIT P2, [R3+URZ+0xd8], R26 ;  /* 0x0000d81a030075a7 */ /* 0x0022a400080411ff */
[----:B--2---:R-:W-:Y:S05]  /*7260*/  @!P2 NANOSLEEP.SYNCS 0x989680 ;  /* 0x009896800000a95d */ /* 0x004fea0003900000 */
[----:B------:R-:W2:Y:S02]  /*7270*/  @!P2 SYNCS.PHASECHK.TRANS64 P2, [R3+URZ+0xd8], R26 ;  /* 0x0000d81a0300a5a7 */ /* 0x000ea400080410ff */
[----:B--2---:R-:W-:Y:S05]  /*7280*/  @!P2 BRA `(.L_x_152) ;  /* 0xfffffffc00f0a947 */ /* 0x004fea000383ffff */
[----:B------:R-:W-:Y:S05]  /*7290*/  BRA `(.L_x_153) ;  /* 0xffffffd4006c7947 */ /* 0x000fea000383ffff */
.L_x_87:
[----:B--2---:R2:W4:Y:S02]  /*72a0*/  SYNCS.PHASECHK.TRANS64.TRYWAIT P0, [R0+URZ+0xf0], R3 ;  /* 0x0000f003000075a7 */ /* 0x00452400080011ff */
[----:B----4-:R-:W-:Y:S05]  /*72b0*/  @!P0 NANOSLEEP.SYNCS 0x989680 ;  /* 0x009896800000895d */ /* 0x010fea0003900000 */
[----:B------:R-:W4:Y:S02]  /*72c0*/  @!P0 SYNCS.PHASECHK.TRANS64 P0, [R0+URZ+0xf0], R3 ;  /* 0x0000f003000085a7 */ /* 0x000f2400080010ff */
[----:B----4-:R-:W-:Y:S05]  /*72d0*/  @!P0 BRA `(.L_x_87) ;  /* 0xfffffffc00f08947 */ /* 0x010fea000383ffff */
[----:B------:R-:W-:Y:S05]  /*72e0*/  BRA `(.L_x_154) ;  /* 0xffffffd800c87947 */ /* 0x000fea000383ffff */
.L_x_98:
[----:B-1----:R-:W-:Y:S04]  /*72f0*/  MOV R0, UR43 ;  /* 0x0000002b00007c02 */ /* 0x002fe80008000f00 */
[----:B------:R1:W2:Y:S03]  /*7300*/  SYNCS.PHASECHK.TRANS64.TRYWAIT P1, [R0+URZ+0xd0], R3 ;  /* 0x0000d003000075a7 */ /* 0x0002a600080211ff */
[----:B--2---:R-:W-:Y:S05]  /*7310*/  @!P1 NANOSLEEP.SYNCS 0x989680 ;  /* 0x009896800000995d */ /* 0x004fea0003900000 */
[----:B------:R-:W2:Y:S02]  /*7320*/  @!P1 SYNCS.PHASECHK.TRANS64 P1, [R0+URZ+0xd0], R3 ;  /* 0x0000d003000095a7 */ /* 0x000ea400080210ff */
[----:B--2---:R-:W-:Y:S05]  /*7330*/  @!P1 BRA `(.L_x_98) ;  /* 0xfffffffc00ec9947 */ /* 0x004fea000383ffff */
[----:B------:R-:W-:Y:S05]  /*7340*/  BRA `(.L_x_97) ;  /* 0xffffffe400bc7947 */ /* 0x000fea000383ffff */
.L_x_100:
[----:B-1----:R1:W4:Y:S02]  /*7350*/  SYNCS.PHASECHK.TRANS64.TRYWAIT P1, [R92+URZ+0x110], R7 ;  /* 0x000110075c0075a7 */ /* 0x00232400080211ff */
[----:B----4-:R-:W-:Y:S05]  /*7360*/  @!P1 NANOSLEEP.SYNCS 0x989680 ;  /* 0x009896800000995d */ /* 0x010fea0003900000 */
[----:B------:R-:W4:Y:S02]  /*7370*/  @!P1 SYNCS.PHASECHK.TRANS64 P1, [R92+URZ+0x110], R7 ;  /* 0x000110075c0095a7 */ /* 0x000f2400080210ff */
[----:B----4-:R-:W-:Y:S05]  /*7380*/  @!P1 BRA `(.L_x_100) ;  /* 0xfffffffc00f09947 */ /* 0x010fea000383ffff */
[----:B------:R-:W-:Y:S05]  /*7390*/  BRA `(.L_x_99) ;  /* 0xffffffe400f87947 */ /* 0x000fea000383ffff */
        .weak           $__internal_0_$__cuda_sm10x_tcgen05_guardrail_trap_col_being_dealloced_not_returned_by_alloc
        .type           $__internal_0_$__cuda_sm10x_tcgen05_guardrail_trap_col_being_dealloced_not_returned_by_alloc,@function
        .size           $__internal_0_$__cuda_sm10x_tcgen05_guardrail_trap_col_being_dealloced_not_returned_by_alloc,($__internal_1_$__cuda_sm10x_tcgen05_guardrail_trap_phase_invalid_during_alloc - $__internal_0_$__cuda_sm10x_tcgen05_guardrail_trap_col_being_dealloced_not_returned_by_alloc)
$__internal_0_$__cuda_sm10x_tcgen05_guardrail_trap_col_being_dealloced_not_returned_by_alloc:
[----:B------:R-:W-:Y:S05]  /*73a0*/  BPT.TRAP 0x1 ;  /* 0x000000040000795c */ /* 0x000fea0000300000 */
[----:B------:R-:W-:-:S04]  /*73b0*/  HFMA2 R3, -RZ, RZ, 0, 0 ;  /* 0x00000000ff037431 */ /* 0x000fc800000001ff */
[----:B------:R-:W-:Y:S05]  /*73c0*/  RET.REL.NODEC R2 `(_ZN7cutlass13device_kernelINS_4gemm6kernel13GemmUniversalIN4cute5tupleIJiiiiEEENS1_10collective13CollectiveMmaINS1_35MainloopSm100TmaUmmaWarpSpecializedILi13ELi2ELi4ENS5_IJNS4_1CILi1EEESB_SB_EEEEENS5_IJNSA_ILi64EEESE_NSA_ILi128EEEEEENS_12float_e5m2_tENS5_IJlSB_lEEESH_SI_NS4_8TiledMMAINS4_8MMA_AtomIJNS4_10MMA_TraitsINS4_19SM100_MMA_F8F6F4_SSEJSH_SH_fSE_SE_NS4_17integral_constantINS4_4UMMA5MajorELSP_0EEESQ_NSN_INSO_7ScaleInELSR_0EEESS_EEEEEENS4_6LayoutISC_NS5_IJNSA_ILi0EEESW_SW_EEEEENS5_IJNS4_10UnderscoreESZ_SZ_EEEEENS4_13SM90_TMA_LOADENS4_14ComposedLayoutINS4_7SwizzleILi3ELi4ELi3EEENS4_18smem_ptr_flag_bitsILi8EEENSV_INS5_IJNSA_ILi8EEESF_EEENS5_IJSF_SB_EEEEEEEvNS4_8identityES12_S1C_vS1D_EENS_8epilogue10collective18CollectiveEpilogueINS1F_23Sm100TmaWarpSpecializedILi1ELi1ELi32ELb0ELb0EEEJSG_NS5_IJNSV_ISE_SB_EES1K_EEESH_SI_SH_SI_NS1F_6fusion15FusionCallbacksIS1J_NS1M_17LinearCombinationISH_fSH_fLNS_15FloatRoundStyleE2EEESG_S1L_JEEENS4_5SM1004TMEM4LOAD26SM100_TMEM_LOAD_16dp32b32xES12_NS13_INS14_ILi2ELi4ELi3EEES17_NSV_INS5_IJS18_SE_EEENS5_IJSE_SB_EEEEEEENS4_39AutoVectorizingCopyWithAssumedAlignmentILi128EEENS4_14SM90_TMA_STOREES20_S22_S22_EEEvvEEEEvNT_6ParamsE) ;  /* 0xffffff8c020c7950 */ /* 0x000fea0003c3ffff */
        .weak           $__internal_1_$__cuda_sm10x_tcgen05_guardrail_trap_phase_invalid_during_alloc
        .type           $__internal_1_$__cuda_sm10x_tcgen05_guardrail_trap_phase_invalid_during_alloc,@function
        .size           $__internal_1_$__cuda_sm10x_tcgen05_guardrail_trap_phase_invalid_during_alloc,($__internal_2_$__cuda_sm10x_tcgen05_guardrail_trap_unallocated_columns_being_dealloced - $__internal_1_$__cuda_sm10x_tcgen05_guardrail_trap_phase_invalid_during_alloc)
$__internal_1_$__cuda_sm10x_tcgen05_guardrail_trap_phase_invalid_during_alloc:
[----:B------:R-:W-:Y:S05]  /*73d0*/  BPT.TRAP 0x1 ;  /* 0x000000040000795c */ /* 0x000fea0000300000 */
[----:B------:R-:W-:-:S04]  /*73e0*/  MOV R3, 0x0 ;  /* 0x0000000000037802 */ /* 0x000fc80000000f00 */
[----:B------:R-:W-:Y:S05]  /*73f0*/  RET.REL.NODEC R2 `(_ZN7cutlass13device_kernelINS_4gemm6kernel13GemmUniversalIN4cute5tupleIJiiiiEEENS1_10collective13CollectiveMmaINS1_35MainloopSm100TmaUmmaWarpSpecializedILi13ELi2ELi4ENS5_IJNS4_1CILi1EEESB_SB_EEEEENS5_IJNSA_ILi64EEESE_NSA_ILi128EEEEEENS_12float_e5m2_tENS5_IJlSB_lEEESH_SI_NS4_8TiledMMAINS4_8MMA_AtomIJNS4_10MMA_TraitsINS4_19SM100_MMA_F8F6F4_SSEJSH_SH_fSE_SE_NS4_17integral_constantINS4_4UMMA5MajorELSP_0EEESQ_NSN_INSO_7ScaleInELSR_0EEESS_EEEEEENS4_6LayoutISC_NS5_IJNSA_ILi0EEESW_SW_EEEEENS5_IJNS4_10UnderscoreESZ_SZ_EEEEENS4_13SM90_TMA_LOADENS4_14ComposedLayoutINS4_7SwizzleILi3ELi4ELi3EEENS4_18smem_ptr_flag_bitsILi8EEENSV_INS5_IJNSA_ILi8EEESF_EEENS5_IJSF_SB_EEEEEEEvNS4_8identityES12_S1C_vS1D_EENS_8epilogue10collective18CollectiveEpilogueINS1F_23Sm100TmaWarpSpecializedILi1ELi1ELi32ELb0ELb0EEEJSG_NS5_IJNSV_ISE_SB_EES1K_EEESH_SI_SH_SI_NS1F_6fusion15FusionCallbacksIS1J_NS1M_17LinearCombinationISH_fSH_fLNS_15FloatRoundStyleE2EEESG_S1L_JEEENS4_5SM1004TMEM4LOAD26SM100_TMEM_LOAD_16dp32b32xES12_NS13_INS14_ILi2ELi4ELi3EEES17_NSV_INS5_IJS18_SE_EEENS5_IJSE_SB_EEEEEEENS4_39AutoVectorizingCopyWithAssumedAlignmentILi128EEENS4_14SM90_TMA_STOREES20_S22_S22_EEEvvEEEEvNT_6ParamsE) ;  /* 0xffffff8c02007950 */ /* 0x000fea0003c3ffff */
        .weak           $__internal_2_$__cuda_sm10x_tcgen05_guardrail_trap_unallocated_columns_being_dealloced
        .type           $__internal_2_$__cuda_sm10x_tcgen05_guardrail_trap_unallocated_columns_being_dealloced,@function
        .size           $__internal_2_$__cuda_sm10x_tcgen05_guardrail_trap_unallocated_columns_being_dealloced,(.L_x_156 - $__internal_2_$__cuda_sm10x_tcgen05_guardrail_trap_unallocated_columns_being_dealloced)
$__internal_2_$__cuda_sm10x_tcgen05_guardrail_trap_unallocated_columns_being_dealloced:
[----:B------:R-:W-:Y:S05]  /*7400*/  BPT.TRAP 0x1 ;  /* 0x000000040000795c */ /* 0x000fea0000300000 */
[----:B------:R-:W-:-:S04]  /*7410*/  HFMA2 R3, -RZ, RZ, 0, 0 ;  /* 0x00000000ff037431 */ /* 0x000fc800000001ff */
[----:B------:R-:W-:Y:S05]  /*7420*/  RET.REL.NODEC R2 `(_ZN7cutlass13device_kernelINS_4gemm6kernel13GemmUniversalIN4cute5tupleIJiiiiEEENS1_10collective13CollectiveMmaINS1_35MainloopSm100TmaUmmaWarpSpecializedILi13ELi2ELi4ENS5_IJNS4_1CILi1EEESB_SB_EEEEENS5_IJNSA_ILi64EEESE_NSA_ILi128EEEEEENS_12float_e5m2_tENS5_IJlSB_lEEESH_SI_NS4_8TiledMMAINS4_8MMA_AtomIJNS4_10MMA_TraitsINS4_19SM100_MMA_F8F6F4_SSEJSH_SH_fSE_SE_NS4_17integral_constantINS4_4UMMA5MajorELSP_0EEESQ_NSN_INSO_7ScaleInELSR_0EEESS_EEEEEENS4_6LayoutISC_NS5_IJNSA_ILi0EEESW_SW_EEEEENS5_IJNS4_10UnderscoreESZ_SZ_EEEEENS4_13SM90_TMA_LOADENS4_14ComposedLayoutINS4_7SwizzleILi3ELi4ELi3EEENS4_18smem_ptr_flag_bitsILi8EEENSV_INS5_IJNSA_ILi8EEESF_EEENS5_IJSF_SB_EEEEEEEvNS4_8identityES12_S1C_vS1D_EENS_8epilogue10collective18CollectiveEpilogueINS1F_23Sm100TmaWarpSpecializedILi1ELi1ELi32ELb0ELb0EEEJSG_NS5_IJNSV_ISE_SB_EES1K_EEESH_SI_SH_SI_NS1F_6fusion15FusionCallbacksIS1J_NS1M_17LinearCombinationISH_fSH_fLNS_15FloatRoundStyleE2EEESG_S1L_JEEENS4_5SM1004TMEM4LOAD26SM100_TMEM_LOAD_16dp32b32xES12_NS13_INS14_ILi2ELi4ELi3EEES17_NSV_INS5_IJS18_SE_EEENS5_IJSE_SB_EEEEEEENS4_39AutoVectorizingCopyWithAssumedAlignmentILi128EEENS4_14SM90_TMA_STOREES20_S22_S22_EEEvvEEEEvNT_6ParamsE) ;  /* 0xffffff8802f47950 */ /* 0x000fea0003c3ffff */
.L_x_155:
[----:B------:R-:W-:-:S00]  /*7430*/  BRA `(.L_x_155) ;  /* 0xfffffffc00fc7947 */ /* 0x000fc0000383ffff */
[----:B------:R-:W-:-:S00]  /*7440*/  NOP ;  /* 0x0000000000007918 */ /* 0x000fc00000000000 */
        /* <DEDUP_REMOVED lines=11> */
.L_x_156:


//--------------------- .nv.global.init           --------------------------
	.section	.nv.global.init,"aw",@progbits
.nv.global.init:
	.type		$str$27,@object
	.size		$str$27,($str$28 - $str$27)
$str$27:
        /*0000*/ 	.byte	0x28, 0x61, 0x64, 0x64, 0x72, 0x65, 0x73, 0x73, 0x20, 0x26, 0x20, 0x6d, 0x61, 0x73, 0x6b, 0x29
        /*0010*/ 	.byte	0x20, 0x3d, 0x3d, 0x20, 0x30, 0x00
	.type		$str$28,@object
	.size		$str$28,($str$26 - $str$28)
$str$28:
        /*0016*/ 	.byte	0x2f, 0x74, 0x6d, 0x70, 0x2f, 0x63, 0x75, 0x74, 0x6c, 0x61, 0x73, 0x73, 0x5f, 0x73, 0x77, 0x65
        /*0026*/ 	.byte	0x65, 0x70, 0x5f, 0x73, 0x72, 0x63, 0x2f, 0x69, 0x6e, 0x63, 0x6c, 0x75, 0x64, 0x65, 0x2f, 0x63
        /*0036*/ 	.byte	0x75, 0x74, 0x65, 0x2f, 0x70, 0x6f, 0x69, 0x6e, 0x74, 0x65, 0x72, 0x5f, 0x66, 0x6c, 0x61, 0x67
        /*0046*/ 	.byte	0x67, 0x65, 0x64, 0x2e, 0x68, 0x70, 0x70, 0x00
	.type		$str$26,@object
	.size		$str$26,($str$25 - $str$26)
$str$26:
        /*004e*/ 	.byte	0x2f, 0x74, 0x6d, 0x70, 0x2f, 0x63, 0x75, 0x74, 0x6c, 0x61, 0x73, 0x73, 0x5f, 0x73, 0x77, 0x65
        /*005e*/ 	.byte	0x65, 0x70, 0x5f, 0x73, 0x72, 0x63, 0x2f, 0x69, 0x6e, 0x63, 0x6c, 0x75, 0x64, 0x65, 0x2f, 0x63
        /*006e*/ 	.byte	0x75, 0x74, 0x65, 0x2f, 0x61, 0x74, 0x6f, 0x6d, 0x2f, 0x63, 0x6f, 0x70, 0x79, 0x5f, 0x74, 0x72
        /*007e*/ 	.byte	0x61, 0x69, 0x74, 0x73, 0x5f, 0x73, 0x6d, 0x31, 0x30, 0x30, 0x2e, 0x68, 0x70, 0x70, 0x00
	.type		$str$25,@object
	.size		$str$25,(__unnamed_1 - $str$25)
$str$25:
        /*008d*/ 	.byte	0x28, 0x28, 0x75, 0x69, 0x6e, 0x74, 0x33, 0x32, 0x5f, 0x74, 0x28, 0x74, 0x68, 0x72, 0x65, 0x61
        /*009d*/ 	.byte	0x64, 0x49, 0x64, 0x78, 0x2e, 0x78, 0x29, 0x20, 0x2f, 0x20, 0x33, 0x32, 0x29, 0x20, 0x25, 0x20
        /*00ad*/ 	.byte	0x34, 0x29, 0x20, 0x3d, 0x3d, 0x20, 0x28, 0x28, 0x28, 0x74, 0x6d, 0x65, 0x6d, 0x5f, 0x61, 0x64
        /*00bd*/ 	.byte	0x64, 0x72, 0x20, 0x3e, 0x3e, 0x20, 0x31, 0x36, 0x29, 0x20, 0x2f, 0x20, 0x33, 0x32, 0x29, 0x20
        /*00cd*/ 	.byte	0x25, 0x20, 0x34, 0x29, 0x00
	.type		__unnamed_1,@object
	.size		__unnamed_1,(__unnamed_2 - __unnamed_1)
__unnamed_1:
        /*00d2*/ 	.byte	0x61, 0x75, 0x74, 0x6f, 0x20, 0x63, 0x75, 0x74, 0x65, 0x3a, 0x3a, 0x61, 0x73, 0x5f, 0x70, 0x6f
        /* <DEDUP_REMOVED lines=24> */
        /*0262*/ 	.byte	0x3c, 0x34, 0x30, 0x39, 0x36, 0x3e, 0x3e, 0x3e, 0x3e, 0x5d, 0x00
	.type		__unnamed_2,@object
	.size		__unnamed_2,(.L_2 - __unnamed_2)
__unnamed_2:
        /* <DEDUP_REMOVED lines=40> */
        /*04ed*/ 	.byte	0x74, 0x65, 0x3a, 0x3a, 0x43, 0x3c, 0x30, 0x3e, 0x3e, 0x3e, 0x3e, 0x5d, 0x00
.L_2:


//--------------------- .nv.shared._ZN7cutlass13device_kernelINS_4gemm6kernel13GemmUniversalIN4cute5tupleIJiiiiEEENS1_10collective13CollectiveMmaINS1_35MainloopSm100TmaUmmaWarpSpecializedILi13ELi2ELi4ENS5_IJNS4_1CILi1EEESB_SB_EEEEENS5_IJNSA_ILi64EEESE_NSA_ILi128EEEEEENS_12float_e5m2_tENS5_IJlSB_lEEESH_SI_NS4_8TiledMMAINS4_8MMA_AtomIJNS4_10MMA_TraitsINS4_19SM100_MMA_F8F6F4_SSEJSH_SH_fSE_SE_NS4_17integral_constantINS4_4UMMA5MajorELSP_0EEESQ_NSN_INSO_7ScaleInELSR_0EEESS_EEEEEENS4_6LayoutISC_NS5_IJNSA_ILi0EEESW_SW_EEEEENS5_IJNS4_10UnderscoreESZ_SZ_EEEEENS4_13SM90_TMA_LOADENS4_14ComposedLayoutINS4_7SwizzleILi3ELi4ELi3EEENS4_18smem_ptr_flag_bitsILi8EEENSV_INS5_IJNSA_ILi8EEESF_EEENS5_IJSF_SB_EEEEEEEvNS4_8identityES12_S1C_vS1D_EENS_8epilogue10collective18CollectiveEpilogueINS1F_23Sm100TmaWarpSpecializedILi1ELi1ELi32ELb0ELb0EEEJSG_NS5_IJNSV_ISE_SB_EES1K_EEESH_SI_SH_SI_NS1F_6fusion15FusionCallbacksIS1J_NS1M_17LinearCombinationISH_fSH_fLNS_15FloatRoundStyleE2EEESG_S1L_JEEENS4_5SM1004TMEM4LOAD26SM100_TMEM_LOAD_16dp32b32xES12_NS13_INS14_ILi2ELi4ELi3EEES17_NSV_INS5_IJS18_SE_EEENS5_IJSE_SB_EEEEEEENS4_39AutoVectorizingCopyWithAssumedAlignmentILi128EEENS4_14SM90_TMA_STOREES20_S22_S22_EEEvvEEEEvNT_6ParamsE --------------------------
	.section	.nv.shared._ZN7cutlass13device_kernelINS_4gemm6kernel13GemmUniversalIN4cute5tupleIJiiiiEEENS1_10collective13CollectiveMmaINS1_35MainloopSm100TmaUmmaWarpSpecializedILi13ELi2ELi4ENS5_IJNS4_1CILi1EEESB_SB_EEEEENS5_IJNSA_ILi64EEESE_NSA_ILi128EEEEEENS_12float_e5m2_tENS5_IJlSB_lEEESH_SI_NS4_8TiledMMAINS4_8MMA_AtomIJNS4_10MMA_TraitsINS4_19SM100_MMA_F8F6F4_SSEJSH_SH_fSE_SE_NS4_17integral_constantINS4_4UMMA5MajorELSP_0EEESQ_NSN_INSO_7ScaleInELSR_0EEESS_EEEEEENS4_6LayoutISC_NS5_IJNSA_ILi0EEESW_SW_EEEEENS5_IJNS4_10UnderscoreESZ_SZ_EEEEENS4_13SM90_TMA_LOADENS4_14ComposedLayoutINS4_7SwizzleILi3ELi4ELi3EEENS4_18smem_ptr_flag_bitsILi8EEENSV_INS5_IJNSA_ILi8EEESF_EEENS5_IJSF_SB_EEEEEEEvNS4_8identityES12_S1C_vS1D_EENS_8epilogue10collective18CollectiveEpilogueINS1F_23Sm100TmaWarpSpecializedILi1ELi1ELi32ELb0ELb0EEEJSG_NS5_IJNSV_ISE_SB_EES1K_EEESH_SI_SH_SI_NS1F_6fusion15FusionCallbacksIS1J_NS1M_17LinearCombinationISH_fSH_fLNS_15FloatRoundStyleE2EEESG_S1L_JEEENS4_5SM1004TMEM4LOAD26SM100_TMEM_LOAD_16dp32b32xES12_NS13_INS14_ILi2ELi4ELi3EEES17_NSV_INS5_IJS18_SE_EEENS5_IJSE_SB_EEEEEEENS4_39AutoVectorizingCopyWithAssumedAlignmentILi128EEENS4_14SM90_TMA_STOREES20_S22_S22_EEEvvEEEEvNT_6ParamsE,"aw",@nobits
	.sectionflags	@""
	.align	16
	.zero		1024


//--------------------- .nv.shared.reserved.0     --------------------------
	.section	.nv.shared.reserved.0,"aw",@nobits
	.weak		__nv_reservedSMEM_offset_0_alias
	.size		__nv_reservedSMEM_offset_0_alias, 0, 64
	.other		__nv_reservedSMEM_offset_0_alias,@"STO_CUDA_RESERVED_SHARED STV_DEFAULT"
__nv_reservedSMEM_offset_0_alias:
	.zero		0
.nv.shared.reserved.0:
	.zero		64
	.weak		__nv_reservedSMEM_tcgen05_partition
	.type		__nv_reservedSMEM_tcgen05_partition,@object
	.size		__nv_reservedSMEM_tcgen05_partition,(.L_0 - __nv_reservedSMEM_tcgen05_partition)
__nv_reservedSMEM_tcgen05_partition:
	.zero		32
.L_0:


//--------------------- .nv.global                --------------------------
	.section	.nv.global,"aw",@nobits
.nv.global:
	.type		_ZN40_INTERNAL_4f031dc6_4_k_cu_8d6e6239_301474cute1_E,@object
	.size		_ZN40_INTERNAL_4f031dc6_4_k_cu_8d6e6239_301474cute1_E,(_ZN40_INTERNAL_4f031dc6_4_k_cu_8d6e6239_301474cuda3std3__45__cpo6cbeginE - _ZN40_INTERNAL_4f031dc6_4_k_cu_8d6e6239_301474cute1_E)
_ZN40_INTERNAL_4f031dc6_4_k_cu_8d6e6239_301474cute1_E:
	.zero		1
	.type		_ZN40_INTERNAL_4f031dc6_4_k_cu_8d6e6239_301474cuda3std3__45__cpo6cbeginE,@object
	.size		_ZN40_INTERNAL_4f031dc6_4_k_cu_8d6e6239_301474cuda3std3__45__cpo6cbeginE,(_ZN40_INTERNAL_4f031dc6_4_k_cu_8d6e6239_301474cuda3std3__48in_placeE - _ZN40_INTERNAL_4f031dc6_4_k_cu_8d6e6239_301474cuda3std3__45__cpo6cbeginE)
_ZN40_INTERNAL_4f031dc6_4_k_cu_8d6e6239_301474cuda3std3__45__cpo6cbeginE:
	.zero		1
	.type		_ZN40_INTERNAL_4f031dc6_4_k_cu_8d6e6239_301474cuda3std3__48in_placeE,@object
	.size		_ZN40_INTERNAL_4f031dc6_4_k_cu_8d6e6239_301474cuda3std3__48in_placeE,(_ZN40_INTERNAL_4f031dc6_4_k_cu_8d6e6239_301474cuda3std6ranges3__45__cpo9iter_moveE - _ZN40_INTERNAL_4f031dc6_4_k_cu_8d6e6239_301474cuda3std3__48in_placeE)
_ZN40_INTERNAL_4f031dc6_4_k_cu_8d6e6239_301474cuda3std3__48in_placeE:
	.zero		1
	.type		_ZN40_INTERNAL_4f031dc6_4_k_cu_8d6e6239_301474cuda3std6ranges3__45__cpo9iter_moveE,@object
	.size		_ZN40_INTERNAL_4f031dc6_4_k_cu_8d6e6239_301474cuda3std6ranges3__45__cpo9iter_moveE,(_ZN40_INTERNAL_4f031dc6_4_k_cu_8d6e6239_301474cuda3std3__45__cpo5beginE - _ZN40_INTERNAL_4f031dc6_4_k_cu_8d6e6239_301474cuda3std6ranges3__45__cpo9iter_moveE)
_ZN40_INTERNAL_4f031dc6_4_k_cu_8d6e6239_301474cuda3std6ranges3__45__cpo9iter_moveE:
	.zero		1
	.type		_ZN40_INTERNAL_4f031dc6_4_k_cu_8d6e6239_301474cuda3std3__45__cpo5beginE,@object
	.size		_ZN40_INTERNAL_4f031dc6_4_k_cu_8d6e6239_301474cuda3std3__45__cpo5beginE,(_ZN40_INTERNAL_4f031dc6_4_k_cu_8d6e6239_301474cuda3std3__442_GLOBAL__N__4f031dc6_4_k_cu_8d6e6239_301476ignoreE - _ZN40_INTERNAL_4f031dc6_4_k_cu_8d6e6239_301474cuda3std3__45__cpo5beginE)
_ZN40_INTERNAL_4f031dc6_4_k_cu_8d6e6239_301474cuda3std3__45__cpo5beginE:
	.zero		1
	.type		_ZN40_INTERNAL_4f031dc6_4_k_cu_8d6e6239_301474cuda3std3__442_GLOBAL__N__4f031dc6_4_k_cu_8d6e6239_301476ignoreE,@object
	.size		_ZN40_INTERNAL_4f031dc6_4_k_cu_8d6e6239_301474cuda3std3__442_GLOBAL__N__4f031dc6_4_k_cu_8d6e6239_301476ignoreE,(_ZN40_INTERNAL_4f031dc6_4_k_cu_8d6e6239_301474cute7productE - _ZN40_INTERNAL_4f031dc6_4_k_cu_8d6e6239_301474cuda3std3__442_GLOBAL__N__4f031dc6_4_k_cu_8d6e6239_301476ignoreE)
_ZN40_INTERNAL_4f031dc6_4_k_cu_8d6e6239_301474cuda3std3__442_GLOBAL__N__4f031dc6_4_k_cu_8d6e6239_301476ignoreE:
	.zero		1
	.type		_ZN40_INTERNAL_4f031dc6_4_k_cu_8d6e6239_301474cute7productE,@object
	.size		_ZN40_INTERNAL_4f031dc6_4_k_cu_8d6e6239_301474cute7productE,(_ZN40_INTERNAL_4f031dc6_4_k_cu_8d6e6239_301474cuda3std3__45__cpo3endE - _ZN40_INTERNAL_4f031dc6_4_k_cu_8d6e6239_301474cute7productE)
_ZN40_INTERNAL_4f031dc6_4_k_cu_8d6e6239_301474cute7productE:
	.zero		1
	.type		_ZN40_INTERNAL_4f031dc6_4_k_cu_8d6e6239_301474cuda3std3__45__cpo3endE,@object
	.size		_ZN40_INTERNAL_4f031dc6_4_k_cu_8d6e6239_301474cuda3std3__45__cpo3endE,(_ZN40_INTERNAL_4f031dc6_4_k_cu_8d6e6239_301474cuda3std3__419piecewise_constructE - _ZN40_INTERNAL_4f031dc6_4_k_cu_8d6e6239_301474cuda3std3__45__cpo3endE)
_ZN40_INTERNAL_4f031dc6_4_k_cu_8d6e6239_301474cuda3std3__45__cpo3endE:
	.zero		1
	.type		_ZN40_INTERNAL_4f031dc6_4_k_cu_8d6e6239_301474cuda3std3__419piecewise_constructE,@object
	.size		_ZN40_INTERNAL_4f031dc6_4_k_cu_8d6e6239_301474cuda3std3__419piecewise_constructE,(_ZN40_INTERNAL_4f031dc6_4_k_cu_8d6e6239_301474cuda3std3__45__cpo4cendE - _ZN40_INTERNAL_4f031dc6_4_k_cu_8d6e6239_301474cuda3std3__419piecewise_constructE)
_ZN40_INTERNAL_4f031dc6_4_k_cu_8d6e6239_301474cuda3std3__419piecewise_constructE:
	.zero		1
	.type		_ZN40_INTERNAL_4f031dc6_4_k_cu_8d6e6239_301474cuda3std3__45__cpo4cendE,@object
	.size		_ZN40_INTERNAL_4f031dc6_4_k_cu_8d6e6239_301474cuda3std3__45__cpo4cendE,(_ZN40_INTERNAL_4f031dc6_4_k_cu_8d6e6239_301474cuda3std6ranges3__45__cpo4swapE - _ZN40_INTERNAL_4f031dc6_4_k_cu_8d6e6239_301474cuda3std3__45__cpo4cendE)
_ZN40_INTERNAL_4f031dc6_4_k_cu_8d6e6239_301474cuda3std3__45__cpo4cendE:
	.zero		1
	.type		_ZN40_INTERNAL_4f031dc6_4_k_cu_8d6e6239_301474cuda3std6ranges3__45__cpo4swapE,@object
	.size		_ZN40_INTERNAL_4f031dc6_4_k_cu_8d6e6239_301474cuda3std6ranges3__45__cpo4swapE,(.L_10 - _ZN40_INTERNAL_4f031dc6_4_k_cu_8d6e6239_301474cuda3std6ranges3__45__cpo4swapE)
_ZN40_INTERNAL_4f031dc6_4_k_cu_8d6e6239_301474cuda3std6ranges3__45__cpo4swapE:
	.zero		1
.L_10:


//--------------------- .nv.constant0._ZN7cutlass13device_kernelINS_4gemm6kernel13GemmUniversalIN4cute5tupleIJiiiiEEENS1_10collective13CollectiveMmaINS1_35MainloopSm100TmaUmmaWarpSpecializedILi13ELi2ELi4ENS5_IJNS4_1CILi1EEESB_SB_EEEEENS5_IJNSA_ILi64EEESE_NSA_ILi128EEEEEENS_12float_e5m2_tENS5_IJlSB_lEEESH_SI_NS4_8TiledMMAINS4_8MMA_AtomIJNS4_10MMA_TraitsINS4_19SM100_MMA_F8F6F4_SSEJSH_SH_fSE_SE_NS4_17integral_constantINS4_4UMMA5MajorELSP_0EEESQ_NSN_INSO_7ScaleInELSR_0EEESS_EEEEEENS4_6LayoutISC_NS5_IJNSA_ILi0EEESW_SW_EEEEENS5_IJNS4_10UnderscoreESZ_SZ_EEEEENS4_13SM90_TMA_LOADENS4_14ComposedLayoutINS4_7SwizzleILi3ELi4ELi3EEENS4_18smem_ptr_flag_bitsILi8EEENSV_INS5_IJNSA_ILi8EEESF_EEENS5_IJSF_SB_EEEEEEEvNS4_8identityES12_S1C_vS1D_EENS_8epilogue10collective18CollectiveEpilogueINS1F_23Sm100TmaWarpSpecializedILi1ELi1ELi32ELb0ELb0EEEJSG_NS5_IJNSV_ISE_SB_EES1K_EEESH_SI_SH_SI_NS1F_6fusion15FusionCallbacksIS1J_NS1M_17LinearCombinationISH_fSH_fLNS_15FloatRoundStyleE2EEESG_S1L_JEEENS4_5SM1004TMEM4LOAD26SM100_TMEM_LOAD_16dp32b32xES12_NS13_INS14_ILi2ELi4ELi3EEES17_NSV_INS5_IJS18_SE_EEENS5_IJSE_SB_EEEEEEENS4_39AutoVectorizingCopyWithAssumedAlignmentILi128EEENS4_14SM90_TMA_STOREES20_S22_S22_EEEvvEEEEvNT_6ParamsE --------------------------
	.section	.nv.constant0._ZN7cutlass13device_kernelINS_4gemm6kernel13GemmUniversalIN4cute5tupleIJiiiiEEENS1_10collective13CollectiveMmaINS1_35MainloopSm100TmaUmmaWarpSpecializedILi13ELi2ELi4ENS5_IJNS4_1CILi1EEESB_SB_EEEEENS5_IJNSA_ILi64EEESE_NSA_ILi128EEEEEENS_12float_e5m2_tENS5_IJlSB_lEEESH_SI_NS4_8TiledMMAINS4_8MMA_AtomIJNS4_10MMA_TraitsINS4_19SM100_MMA_F8F6F4_SSEJSH_SH_fSE_SE_NS4_17integral_constantINS4_4UMMA5MajorELSP_0EEESQ_NSN_INSO_7ScaleInELSR_0EEESS_EEEEEENS4_6LayoutISC_NS5_IJNSA_ILi0EEESW_SW_EEEEENS5_IJNS4_10UnderscoreESZ_SZ_EEEEENS4_13SM90_TMA_LOADENS4_14ComposedLayoutINS4_7SwizzleILi3ELi4ELi3EEENS4_18smem_ptr_flag_bitsILi8EEENSV_INS5_IJNSA_ILi8EEESF_EEENS5_IJSF_SB_EEEEEEEvNS4_8identityES12_S1C_vS1D_EENS_8epilogue10collective18CollectiveEpilogueINS1F_23Sm100TmaWarpSpecializedILi1ELi1ELi32ELb0ELb0EEEJSG_NS5_IJNSV_ISE_SB_EES1K_EEESH_SI_SH_SI_NS1F_6fusion15FusionCallbacksIS1J_NS1M_17LinearCombinationISH_fSH_fLNS_15FloatRoundStyleE2EEESG_S1L_JEEENS4_5SM1004TMEM4LOAD26SM100_TMEM_LOAD_16dp32b32xES12_NS13_INS14_ILi2ELi4ELi3EEES17_NSV_INS5_IJS18_SE_EEENS5_IJSE_SB_EEEEEEENS4_39AutoVectorizingCopyWithAssumedAlignmentILi128EEENS4_14SM90_TMA_STOREES20_S22_S22_EEEvvEEEEvNT_6ParamsE,"a",@progbits
	.sectionflags	@""
	.align	4
.nv.constant0._ZN7cutlass13device_kernelINS_4gemm6kernel13GemmUniversalIN4cute5tupleIJiiiiEEENS1_10collective13CollectiveMmaINS1_35MainloopSm100TmaUmmaWarpSpecializedILi13ELi2ELi4ENS5_IJNS4_1CILi1EEESB_SB_EEEEENS5_IJNSA_ILi64EEESE_NSA_ILi128EEEEEENS_12float_e5m2_tENS5_IJlSB_lEEESH_SI_NS4_8TiledMMAINS4_8MMA_AtomIJNS4_10MMA_TraitsINS4_19SM100_MMA_F8F6F4_SSEJSH_SH_fSE_SE_NS4_17integral_constantINS4_4UMMA5MajorELSP_0EEESQ_NSN_INSO_7ScaleInELSR_0EEESS_EEEEEENS4_6LayoutISC_NS5_IJNSA_ILi0EEESW_SW_EEEEENS5_IJNS4_10UnderscoreESZ_SZ_EEEEENS4_13SM90_TMA_LOADENS4_14ComposedLayoutINS4_7SwizzleILi3ELi4ELi3EEENS4_18smem_ptr_flag_bitsILi8EEENSV_INS5_IJNSA_ILi8EEESF_EEENS5_IJSF_SB_EEEEEEEvNS4_8identityES12_S1C_vS1D_EENS_8epilogue10collective18CollectiveEpilogueINS1F_23Sm100TmaWarpSpecializedILi1ELi1ELi32ELb0ELb0EEEJSG_NS5_IJNSV_ISE_SB_EES1K_EEESH_SI_SH_SI_NS1F_6fusion15FusionCallbacksIS1J_NS1M_17LinearCombinationISH_fSH_fLNS_15FloatRoundStyleE2EEESG_S1L_JEEENS4_5SM1004TMEM4LOAD26SM100_TMEM_LOAD_16dp32b32xES12_NS13_INS14_ILi2ELi4ELi3EEES17_NSV_INS5_IJS18_SE_EEENS5_IJSE_SB_EEEEEEENS4_39AutoVectorizingCopyWithAssumedAlignmentILi128EEENS4_14SM90_TMA_STOREES20_S22_S22_EEEvvEEEEvNT_6ParamsE:
	.zero		2944


//--------------------- SYMBOLS --------------------------

	.type		.nv.reservedSmem.offset0,@object
	.size		.nv.reservedSmem.offset0,0x4
	.type		.nv.reservedSmem.cap,@object
	.size		.nv.reservedSmem.cap,0x4
	.type		__assertfail,@function
